def matmul_kernel(
    a_ptr,
    b_ptr,
    c_ptr,
    M,
    N,
    K,
    stride_am,
    stride_ak,
    stride_bk,
    stride_bn,
    stride_cm,
    stride_cn,
    BLOCK_M: tl.constexpr,
    BLOCK_N: tl.constexpr,
    BLOCK_K: tl.constexpr,
    GROUP_M: tl.constexpr,
):
    pid = tl.program_id(axis=0)
    num_pid_m = tl.cdiv(M, BLOCK_M)
    num_pid_n = tl.cdiv(N, BLOCK_N)
    num_pid_in_group = GROUP_M * num_pid_n
    group_id = pid // num_pid_in_group
    first_pid_m = group_id * GROUP_M
    group_size_m = min(num_pid_m - first_pid_m, GROUP_M)
    pid_m = first_pid_m + ((pid % num_pid_in_group) % group_size_m)
    pid_n = (pid % num_pid_in_group) // group_size_m

    offs_am = (pid_m * BLOCK_M + tl.arange(0, BLOCK_M)) % M
    offs_bn = (pid_n * BLOCK_N + tl.arange(0, BLOCK_N)) % N
    offs_k = tl.arange(0, BLOCK_K)
    a_ptrs = a_ptr + offs_am[:, None] * stride_am + offs_k[None, :] * stride_ak
    b_ptrs = b_ptr + offs_k[:, None] * stride_bk + offs_bn[None, :] * stride_bn

    acc = tl.zeros((BLOCK_M, BLOCK_N), dtype=tl.float32)
    for kk in range(0, tl.cdiv(K, BLOCK_K)):
        a = tl.load(a_ptrs, mask=offs_k[None, :] < K - kk * BLOCK_K, other=0.0)
        b = tl.load(b_ptrs, mask=offs_k[:, None] < K - kk * BLOCK_K, other=0.0)
        acc = tl.dot(a, b, acc)
        a_ptrs += BLOCK_K * stride_ak
        b_ptrs += BLOCK_K * stride_bk

    c = acc.to(c_ptr.dtype.element_ty)
    offs_cm = pid_m * BLOCK_M + tl.arange(0, BLOCK_M)
    offs_cn = pid_n * BLOCK_N + tl.arange(0, BLOCK_N)
    c_ptrs = c_ptr + offs_cm[:, None] * stride_cm + offs_cn[None, :] * stride_cn
    mask = (offs_cm[:, None] < M) & (offs_cn[None, :] < N)
    tl.store(c_ptrs, c, mask=mask)

# config = {"BLOCK_K": 32, "BLOCK_M": 64, "BLOCK_N": 64, "GROUP_M": 8, "arch": "sm_90", "dtype": "fp8e5m2", "num_ctas": 1, "num_stages": 3, "num_warps": 4}
# arch = sm_90


// ===== COMPILED SASS (sm_90a) =====

	.target	sm_90a

	.elftype	@"ET_EXEC"


//--------------------- .note.nv.tkinfo           --------------------------
	.section	.note.nv.tkinfo,"",@"SHT_NOTE"
	.sectionflags	@"SHF_NOTE_NV_TKINFO"
	.tkinfo
        /*0018*/ 	.word	0x00000002
        /*0030*/ 	.string	""
        /*0030*/ 	.string	"ptxas"
        /*0030*/ 	.string	"Cuda compilation tools, release 13.0, V13.0.88"
        /*0030*/ 	.string	"Build cuda_13.0.r13.0/compiler.36424714_0"
        /*0030*/ 	.string	"-v  -suppress-debug-info  -lineinfo  -arch sm_90a "



//--------------------- .note.nv.cuinfo           --------------------------
	.section	.note.nv.cuinfo,"",@"SHT_NOTE"
	.sectionflags	@"SHF_NOTE_NV_CUINFO"
        /*0018*/ 	.short	0x0002
        /*001a*/ 	.short	0x005a
        /*001c*/ 	.short	0x0082
	.zero		2


//--------------------- .nv.info                  --------------------------
	.section	.nv.info,"",@"SHT_CUDA_INFO"
	.align	4


	//----- nvinfo : EIATTR_REGCOUNT
	.align		4
        /*0000*/ 	.byte	0x04, 0x2f
        /*0002*/ 	.short	(.L_1 - .L_0)
	.align		4
.L_0:
        /*0004*/ 	.word	index@(matmul_kernel)
        /*0008*/ 	.word	0x00000080


	//----- nvinfo : EIATTR_FRAME_SIZE
	.align		4
.L_1:
        /*000c*/ 	.byte	0x04, 0x11
        /*000e*/ 	.short	(.L_3 - .L_2)
	.align		4
.L_2:
        /*0010*/ 	.word	index@(matmul_kernel)
        /*0014*/ 	.word	0x00000000


	//----- nvinfo : EIATTR_MIN_STACK_SIZE
	.align		4
.L_3:
        /*0018*/ 	.byte	0x04, 0x12
        /*001a*/ 	.short	(.L_5 - .L_4)
	.align		4
.L_4:
        /*001c*/ 	.word	index@(matmul_kernel)
        /*0020*/ 	.word	0x00000000
.L_5:


//--------------------- .nv.compat                --------------------------
	.section	.nv.compat,"",@"SHT_CUDA_COMPAT_INFO"
	.align	4
        /*0000*/ 	.byte	0x02, 0x09, 0x01, 0x00, 0x02, 0x02, 0x04, 0x00, 0x02, 0x05, 0x05, 0x00, 0x03, 0x07, 0x01, 0x01
        /*0010*/ 	.byte	0x02, 0x03, 0x00, 0x00, 0x02, 0x06, 0x01, 0x00, 0x04, 0x0b, 0x08, 0x00, 0x00, 0x00, 0x00, 0x00
        /*0020*/ 	.byte	0x00, 0x00, 0x00, 0x00


//--------------------- .nv.info.matmul_kernel    --------------------------
	.section	.nv.info.matmul_kernel,"",@"SHT_CUDA_INFO"
	.sectionflags	@""
	.align	4


	//----- nvinfo : EIATTR_CUDA_API_VERSION
	.align		4
        /*0000*/ 	.byte	0x04, 0x37
        /*0002*/ 	.short	(.L_7 - .L_6)
.L_6:
        /*0004*/ 	.word	0x00000082


	//----- nvinfo : EIATTR_KPARAM_INFO
	.align		4
.L_7:
        /*0008*/ 	.byte	0x04, 0x17
        /*000a*/ 	.short	(.L_9 - .L_8)
.L_8:
        /*000c*/ 	.word	0x00000000
        /*0010*/ 	.short	0x000d
        /*0012*/ 	.short	0x0048
        /*0014*/ 	.byte	0x00, 0xf4, 0x21, 0x00


	//----- nvinfo : EIATTR_KPARAM_INFO
	.align		4
.L_9:
        /*0018*/ 	.byte	0x04, 0x17
        /*001a*/ 	.short	(.L_11 - .L_10)
.L_10:
        /*001c*/ 	.word	0x00000000
        /*0020*/ 	.short	0x000c
        /*0022*/ 	.short	0x0040
        /*0024*/ 	.byte	0x00, 0xf4, 0x21, 0x00


	//----- nvinfo : EIATTR_KPARAM_INFO
	.align		4
.L_11:
        /*0028*/ 	.byte	0x04, 0x17
        /*002a*/ 	.short	(.L_13 - .L_12)
.L_12:
        /*002c*/ 	.word	0x00000000
        /*0030*/ 	.short	0x000b
        /*0032*/ 	.short	0x0038
        /*0034*/ 	.byte	0x00, 0xf0, 0x11, 0x00


	//----- nvinfo : EIATTR_KPARAM_INFO
	.align		4
.L_13:
        /*0038*/ 	.byte	0x04, 0x17
        /*003a*/ 	.short	(.L_15 - .L_14)
.L_14:
        /*003c*/ 	.word	0x00000000
        /*0040*/ 	.short	0x000a
        /*0042*/ 	.short	0x0034
        /*0044*/ 	.byte	0x00, 0xf0, 0x11, 0x00


	//----- nvinfo : EIATTR_KPARAM_INFO
	.align		4
.L_15:
        /*0048*/ 	.byte	0x04, 0x17
        /*004a*/ 	.short	(.L_17 - .L_16)
.L_16:
        /*004c*/ 	.word	0x00000000
        /*0050*/ 	.short	0x0009
        /*0052*/ 	.short	0x0030
        /*0054*/ 	.byte	0x00, 0xf0, 0x11, 0x00


	//----- nvinfo : EIATTR_KPARAM_INFO
	.align		4
.L_17:
        /*0058*/ 	.byte	0x04, 0x17
        /*005a*/ 	.short	(.L_19 - .L_18)
.L_18:
        /*005c*/ 	.word	0x00000000
        /*0060*/ 	.short	0x0008
        /*0062*/ 	.short	0x002c
        /*0064*/ 	.byte	0x00, 0xf0, 0x11, 0x00


	//----- nvinfo : EIATTR_KPARAM_INFO
	.align		4
.L_19:
        /*0068*/ 	.byte	0x04, 0x17
        /*006a*/ 	.short	(.L_21 - .L_20)
.L_20:
        /*006c*/ 	.word	0x00000000
        /*0070*/ 	.short	0x0007
        /*0072*/ 	.short	0x0028
        /*0074*/ 	.byte	0x00, 0xf0, 0x11, 0x00


	//----- nvinfo : EIATTR_KPARAM_INFO
	.align		4
.L_21:
        /*0078*/ 	.byte	0x04, 0x17
        /*007a*/ 	.short	(.L_23 - .L_22)
.L_22:
        /*007c*/ 	.word	0x00000000
        /*0080*/ 	.short	0x0006
        /*0082*/ 	.short	0x0024
        /*0084*/ 	.byte	0x00, 0xf0, 0x11, 0x00


	//----- nvinfo : EIATTR_KPARAM_INFO
	.align		4
.L_23:
        /*0088*/ 	.byte	0x04, 0x17
        /*008a*/ 	.short	(.L_25 - .L_24)
.L_24:
        /*008c*/ 	.word	0x00000000
        /*0090*/ 	.short	0x0005
        /*0092*/ 	.short	0x0020
        /*0094*/ 	.byte	0x00, 0xf0, 0x11, 0x00


	//----- nvinfo : EIATTR_KPARAM_INFO
	.align		4
.L_25:
        /*0098*/ 	.byte	0x04, 0x17
        /*009a*/ 	.short	(.L_27 - .L_26)
.L_26:
        /*009c*/ 	.word	0x00000000
        /*00a0*/ 	.short	0x0004
        /*00a2*/ 	.short	0x001c
        /*00a4*/ 	.byte	0x00, 0xf0, 0x11, 0x00


	//----- nvinfo : EIATTR_KPARAM_INFO
	.align		4
.L_27:
        /*00a8*/ 	.byte	0x04, 0x17
        /*00aa*/ 	.short	(.L_29 - .L_28)
.L_28:
        /*00ac*/ 	.word	0x00000000
        /*00b0*/ 	.short	0x0003
        /*00b2*/ 	.short	0x0018
        /*00b4*/ 	.byte	0x00, 0xf0, 0x11, 0x00


	//----- nvinfo : EIATTR_KPARAM_INFO
	.align		4
.L_29:
        /*00b8*/ 	.byte	0x04, 0x17
        /*00ba*/ 	.short	(.L_31 - .L_30)
.L_30:
        /*00bc*/ 	.word	0x00000000
        /*00c0*/ 	.short	0x0002
        /*00c2*/ 	.short	0x0010
        /*00c4*/ 	.byte	0x00, 0xf4, 0x21, 0x00


	//----- nvinfo : EIATTR_KPARAM_INFO
	.align		4
.L_31:
        /*00c8*/ 	.byte	0x04, 0x17
        /*00ca*/ 	.short	(.L_33 - .L_32)
.L_32:
        /*00cc*/ 	.word	0x00000000
        /*00d0*/ 	.short	0x0001
        /*00d2*/ 	.short	0x0008
        /*00d4*/ 	.byte	0x00, 0xf4, 0x21, 0x00


	//----- nvinfo : EIATTR_KPARAM_INFO
	.align		4
.L_33:
        /*00d8*/ 	.byte	0x04, 0x17
        /*00da*/ 	.short	(.L_35 - .L_34)
.L_34:
        /*00dc*/ 	.word	0x00000000
        /*00e0*/ 	.short	0x0000
        /*00e2*/ 	.short	0x0000
        /*00e4*/ 	.byte	0x00, 0xf4, 0x21, 0x00


	//----- nvinfo : EIATTR_SPARSE_MMA_MASK
	.align		4
.L_35:
        /*00e8*/ 	.byte	0x03, 0x50
        /*00ea*/ 	.short	0x0000


	//----- nvinfo : EIATTR_MAXREG_COUNT
	.align		4
        /*00ec*/ 	.byte	0x03, 0x1b
        /*00ee*/ 	.short	0x00ff


	//----- nvinfo : EIATTR_NUM_BARRIERS
	.align		4
        /*00f0*/ 	.byte	0x02, 0x4c
        /*00f2*/ 	.byte	0x01
	.zero		1


	//----- nvinfo : EIATTR_MERCURY_ISA_VERSION
	.align		4
        /*00f4*/ 	.byte	0x03, 0x5f
        /*00f6*/ 	.short	0x0101


	//----- nvinfo : EIATTR_EXIT_INSTR_OFFSETS
	.align		4
        /*00f8*/ 	.byte	0x04, 0x1c
        /*00fa*/ 	.short	(.L_37 - .L_36)


	//   ....[0]....
.L_36:
        /*00fc*/ 	.word	0x00004260


	//   ....[1]....
        /*0100*/ 	.word	0x00004280


	//----- nvinfo : EIATTR_REQNTID
	.align		4
.L_37:
        /*0104*/ 	.byte	0x04, 0x10
        /*0106*/ 	.short	(.L_39 - .L_38)
.L_38:
        /*0108*/ 	.word	0x00000080
        /*010c*/ 	.word	0x00000001
        /*0110*/ 	.word	0x00000001


	//----- nvinfo : EIATTR_CBANK_PARAM_SIZE
	.align		4
.L_39:
        /*0114*/ 	.byte	0x03, 0x19
        /*0116*/ 	.short	0x0050


	//----- nvinfo : EIATTR_PARAM_CBANK
	.align		4
        /*0118*/ 	.byte	0x04, 0x0a
        /*011a*/ 	.short	(.L_41 - .L_40)
	.align		4
.L_40:
        /*011c*/ 	.word	index@(.nv.constant0.matmul_kernel)
        /*0120*/ 	.short	0x0210
        /*0122*/ 	.short	0x0050


	//----- nvinfo : EIATTR_SW_WAR
	.align		4
.L_41:
        /*0124*/ 	.byte	0x04, 0x36
        /*0126*/ 	.short	(.L_43 - .L_42)
.L_42:
        /*0128*/ 	.word	0x00000008
.L_43:


//--------------------- .nv.callgraph             --------------------------
	.section	.nv.callgraph,"",@"SHT_CUDA_CALLGRAPH"
	.align	4
	.sectionentsize	8
	.align		4
        /*0000*/ 	.word	0x00000000
	.align		4
        /*0004*/ 	.word	0xffffffff
	.align		4
        /*0008*/ 	.word	0x00000000
	.align		4
        /*000c*/ 	.word	0xfffffffe
	.align		4
        /*0010*/ 	.word	0x00000000
	.align		4
        /*0014*/ 	.word	0xfffffffd
	.align		4
        /*0018*/ 	.word	0x00000000
	.align		4
        /*001c*/ 	.word	0xfffffffc


//--------------------- .text.matmul_kernel       --------------------------
	.section	.text.matmul_kernel,"ax",@progbits
	.align	128
        .global         matmul_kernel
        .type           matmul_kernel,@function
        .size           matmul_kernel,(.L_x_3 - matmul_kernel)
        .other          matmul_kernel,@"STO_CUDA_ENTRY STV_DEFAULT"
matmul_kernel:
.text.matmul_kernel:
[----:B------:R-:W0:Y:S08]  /*0000*/  LDC R1, c[0x0][0x28] ;  /* 0x00000a00ff017b82 */ /* 0x000e300000000800 */
[----:B------:R-:W1:Y:S01]  /*0010*/  LDC.64 R10, c[0x0][0x228] ;  /* 0x00008a00ff0a7b82 */ /* 0x000e620000000a00 */
[----:B------:R-:W2:Y:S01]  /*0020*/  S2R R5, SR_CTAID.X ;  /* 0x0000000000057919 */ /* 0x000ea20000002500 */
[----:B------:R-:W-:Y:S01]  /*0030*/  UMOV UR4, 0x400 ;  /* 0x0000040000047882 */ /* 0x000fe20000000000 */
[----:B------:R-:W-:Y:S01]  /*0040*/  ULDC.64 UR10, c[0x0][0x208] ;  /* 0x00008200000a7ab9 */ /* 0x000fe20000000a00 */
[----:B------:R-:W-:-:S02]  /*0050*/  CS2R R24, SRZ ;  /* 0x0000000000187805 */ /* 0x000fc4000001ff00 */
[----:B------:R-:W-:Y:S02]  /*0060*/  CS2R R26, SRZ ;  /* 0x00000000001a7805 */ /* 0x000fe4000001ff00 */
[----:B------:R-:W-:Y:S02]  /*0070*/  CS2R R28, SRZ ;  /* 0x00000000001c7805 */ /* 0x000fe4000001ff00 */
[----:B------:R-:W-:Y:S01]  /*0080*/  CS2R R30, SRZ ;  /* 0x00000000001e7805 */ /* 0x000fe2000001ff00 */
[----:B------:R-:W3:Y:S01]  /*0090*/  LDC R58, c[0x0][0x230] ;  /* 0x00008c00ff3a7b82 */ /* 0x000ee20000000800 */
[----:B------:R-:W-:Y:S02]  /*00a0*/  CS2R R32, SRZ ;  /* 0x0000000000207805 */ /* 0x000fe4000001ff00 */
[----:B------:R-:W-:Y:S02]  /*00b0*/  CS2R R34, SRZ ;  /* 0x0000000000227805 */ /* 0x000fe4000001ff00 */
[----:B------:R-:W-:-:S02]  /*00c0*/  CS2R R36, SRZ ;  /* 0x0000000000247805 */ /* 0x000fc4000001ff00 */
[----:B------:R-:W-:Y:S02]  /*00d0*/  CS2R R38, SRZ ;  /* 0x0000000000267805 */ /* 0x000fe4000001ff00 */
[----:B------:R-:W-:Y:S02]  /*00e0*/  CS2R R40, SRZ ;  /* 0x0000000000287805 */ /* 0x000fe4000001ff00 */
[----:B------:R-:W-:Y:S02]  /*00f0*/  CS2R R42, SRZ ;  /* 0x00000000002a7805 */ /* 0x000fe4000001ff00 */
[----:B------:R-:W-:Y:S01]  /*0100*/  CS2R R44, SRZ ;  /* 0x00000000002c7805 */ /* 0x000fe2000001ff00 */
[----:B------:R-:W4:Y:S01]  /*0110*/  S2UR UR8, SR_CgaCtaId ;  /* 0x00000000000879c3 */ /* 0x000f220000008800 */
[----:B------:R-:W-:Y:S02]  /*0120*/  CS2R R46, SRZ ;  /* 0x00000000002e7805 */ /* 0x000fe4000001ff00 */
[----:B------:R-:W-:-:S02]  /*0130*/  CS2R R48, SRZ ;  /* 0x0000000000307805 */ /* 0x000fc4000001ff00 */
[----:B------:R-:W-:Y:S02]  /*0140*/  CS2R R50, SRZ ;  /* 0x0000000000327805 */ /* 0x000fe4000001ff00 */
[----:B------:R-:W-:Y:S02]  /*0150*/  CS2R R52, SRZ ;  /* 0x0000000000347805 */ /* 0x000fe4000001ff00 */
[----:B------:R-:W-:Y:S01]  /*0160*/  CS2R R54, SRZ ;  /* 0x0000000000367805 */ /* 0x000fe2000001ff00 */
[----:B-1----:R-:W-:-:S05]  /*0170*/  VIADD R0, R11, 0x3f ;  /* 0x0000003f0b007836 */ /* 0x002fca0000000000 */
[----:B------:R-:W-:Y:S01]  /*0180*/  SHF.R.S32.HI R3, RZ, 0x1f, R0 ;  /* 0x0000001fff037819 */ /* 0x000fe20000011400 */
[----:B---3--:R-:W-:-:S03]  /*0190*/  VIADD R58, R58, 0x1f ;  /* 0x0000001f3a3a7836 */ /* 0x008fc60000000000 */
[----:B------:R-:W-:Y:S02]  /*01a0*/  LEA.HI R3, R3, R0, RZ, 0x6 ;  /* 0x0000000003037211 */ /* 0x000fe400078f30ff */
[----:B--2---:R-:W-:Y:S02]  /*01b0*/  IABS R8, R5 ;  /* 0x0000000500087213 */ /* 0x004fe40000000000 */
[----:B------:R-:W-:Y:S01]  /*01c0*/  SHF.R.S32.HI R3, RZ, 0x6, R3 ;  /* 0x00000006ff037819 */ /* 0x000fe20000011403 */
[----:B----4-:R-:W-:-:S04]  /*01d0*/  ULEA UR8, UR8, UR4, 0x18 ;  /* 0x0000000408087291 */ /* 0x010fc8000f8ec03f */
[----:B------:R-:W-:-:S05]  /*01e0*/  IMAD.SHL.U32 R4, R3, 0x8, RZ ;  /* 0x0000000803047824 */ /* 0x000fca00078e00ff */
[-C--:B------:R-:W-:Y:S02]  /*01f0*/  IABS R7, R4.reuse ;  /* 0x0000000400077213 */ /* 0x080fe40000000000 */
[----:B------:R-:W-:Y:S02]  /*0200*/  IABS R12, R4 ;  /* 0x00000004000c7213 */ /* 0x000fe40000000000 */
[----:B------:R-:W1:Y:S08]  /*0210*/  I2F.RP R0, R7 ;  /* 0x0000000700007306 */ /* 0x000e700000209400 */
[----:B-1----:R-:W1:Y:S02]  /*0220*/  MUFU.RCP R0, R0 ;  /* 0x0000000000007308 */ /* 0x002e640000001000 */
[----:B-1----:R-:W-:-:S02]  /*0230*/  VIADD R2, R0, 0xffffffe ;  /* 0x0ffffffe00027836 */ /* 0x002fc40000000000 */
[----:B------:R-:W-:-:S04]  /*0240*/  IMAD.MOV R0, RZ, RZ, -R12 ;  /* 0x000000ffff007224 */ /* 0x000fc800078e0a0c */
[----:B------:R1:W2:Y:S02]  /*0250*/  F2I.FTZ.U32.TRUNC.NTZ R3, R2 ;  /* 0x0000000200037305 */ /* 0x0002a4000021f000 */
[----:B-1----:R-:W-:Y:S02]  /*0260*/  IMAD.MOV.U32 R2, RZ, RZ, RZ ;  /* 0x000000ffff027224 */ /* 0x002fe400078e00ff */
[----:B--2---:R-:W-:-:S04]  /*0270*/  IMAD.MOV R6, RZ, RZ, -R3 ;  /* 0x000000ffff067224 */ /* 0x004fc800078e0a03 */
[----:B------:R-:W-:Y:S02]  /*0280*/  IMAD R9, R6, R7, RZ ;  /* 0x0000000706097224 */ /* 0x000fe400078e02ff */
[----:B------:R-:W-:Y:S02]  /*0290*/  IMAD.MOV.U32 R6, RZ, RZ, R8 ;  /* 0x000000ffff067224 */ /* 0x000fe400078e0008 */
[----:B------:R-:W-:-:S06]  /*02a0*/  IMAD.HI.U32 R3, R3, R9, R2 ;  /* 0x0000000903037227 */ /* 0x000fcc00078e0002 */
[----:B------:R-:W-:-:S04]  /*02b0*/  IMAD.HI.U32 R3, R3, R6, RZ ;  /* 0x0000000603037227 */ /* 0x000fc800078e00ff */
[----:B------:R-:W-:-:S05]  /*02c0*/  IMAD R0, R3, R0, R6 ;  /* 0x0000000003007224 */ /* 0x000fca00078e0206 */
[----:B------:R-:W-:-:S13]  /*02d0*/  ISETP.GT.U32.AND P1, PT, R7, R0, PT ;  /* 0x000000000700720c */ /* 0x000fda0003f24070 */
[----:B------:R-:W-:Y:S02]  /*02e0*/  @!P1 IMAD.IADD R0, R0, 0x1, -R7 ;  /* 0x0000000100009824 */ /* 0x000fe400078e0a07 */
[----:B------:R-:W-:Y:S01]  /*02f0*/  @!P1 VIADD R3, R3, 0x1 ;  /* 0x0000000103039836 */ /* 0x000fe20000000000 */
[----:B------:R-:W-:Y:S02]  /*0300*/  ISETP.NE.AND P1, PT, R4, RZ, PT ;  /* 0x000000ff0400720c */ /* 0x000fe40003f25270 */
[----:B------:R-:W-:Y:S02]  /*0310*/  ISETP.GE.U32.AND P0, PT, R0, R7, PT ;  /* 0x000000070000720c */ /* 0x000fe40003f06070 */
[----:B------:R-:W-:-:S04]  /*0320*/  LOP3.LUT R0, R5, R4, RZ, 0x3c, !PT ;  /* 0x0000000405007212 */ /* 0x000fc800078e3cff */
[----:B------:R-:W-:Y:S01]  /*0330*/  ISETP.GE.AND P2, PT, R0, RZ, PT ;  /* 0x000000ff0000720c */ /* 0x000fe20003f46270 */
[----:B------:R-:W-:-:S06]  /*0340*/  VIADD R0, R10, 0x3f ;  /* 0x0000003f0a007836 */ /* 0x000fcc0000000000 */
[----:B------:R-:W-:-:S04]  /*0350*/  @P0 VIADD R3, R3, 0x1 ;  /* 0x0000000103030836 */ /* 0x000fc80000000000 */
[----:B------:R-:W-:Y:S01]  /*0360*/  IMAD.MOV.U32 R2, RZ, RZ, R3 ;  /* 0x000000ffff027224 */ /* 0x000fe200078e0003 */
[----:B------:R-:W-:-:S03]  /*0370*/  SHF.R.S32.HI R3, RZ, 0x1f, R0 ;  /* 0x0000001fff037819 */ /* 0x000fc60000011400 */
[----:B------:R-:W-:Y:S01]  /*0380*/  @!P2 IMAD.MOV R2, RZ, RZ, -R2 ;  /* 0x000000ffff02a224 */ /* 0x000fe200078e0a02 */
[----:B------:R-:W-:Y:S02]  /*0390*/  @!P1 LOP3.LUT R2, RZ, R4, RZ, 0x33, !PT ;  /* 0x00000004ff029212 */ /* 0x000fe400078e33ff */
[----:B------:R-:W-:-:S03]  /*03a0*/  LEA.HI R3, R3, R0, RZ, 0x6 ;  /* 0x0000000003037211 */ /* 0x000fc600078f30ff */
[----:B------:R-:W-:Y:S02]  /*03b0*/  IMAD.SHL.U32 R6, R2, 0x8, RZ ;  /* 0x0000000802067824 */ /* 0x000fe400078e00ff */
[----:B------:R-:W-:-:S03]  /*03c0*/  IMAD.MOV R2, RZ, RZ, -R2 ;  /* 0x000000ffff027224 */ /* 0x000fc600078e0a02 */
[----:B------:R-:W-:Y:S01]  /*03d0*/  LEA.HI.SX32 R3, R3, -R6, 0x1a ;  /* 0x8000000603037211 */ /* 0x000fe200078fd2ff */
[----:B------:R-:W-:-:S03]  /*03e0*/  IMAD R4, R4, R2, R5 ;  /* 0x0000000204047224 */ /* 0x000fc600078e0205 */
[----:B------:R-:W-:Y:S02]  /*03f0*/  VIMNMX R13, R3, 0x8, PT ;  /* 0x00000008030d7848 */ /* 0x000fe40003fe0100 */
[----:B------:R-:W-:Y:S02]  /*0400*/  IABS R9, R4 ;  /* 0x0000000400097213 */ /* 0x000fe40000000000 */
[----:B------:R-:W-:-:S04]  /*0410*/  IABS R7, R13 ;  /* 0x0000000d00077213 */ /* 0x000fc80000000000 */
[----:B------:R-:W1:Y:S08]  /*0420*/  I2F.RP R0, R7 ;  /* 0x0000000700007306 */ /* 0x000e700000209400 */
[----:B-1----:R-:W1:Y:S02]  /*0430*/  MUFU.RCP R0, R0 ;  /* 0x0000000000007308 */ /* 0x002e640000001000 */
[----:B-1----:R-:W-:-:S06]  /*0440*/  VIADD R3, R0, 0xffffffe ;  /* 0x0ffffffe00037836 */ /* 0x002fcc0000000000 */
[----:B------:R-:W1:Y:S02]  /*0450*/  F2I.FTZ.U32.TRUNC.NTZ R3, R3 ;  /* 0x0000000300037305 */ /* 0x000e64000021f000 */
[----:B-1----:R-:W-:-:S04]  /*0460*/  IMAD.MOV R8, RZ, RZ, -R3 ;  /* 0x000000ffff087224 */ /* 0x002fc800078e0a03 */
[----:B------:R-:W-:Y:S01]  /*0470*/  IMAD.MOV.U32 R2, RZ, RZ, R8 ;  /* 0x000000ffff027224 */ /* 0x000fe200078e0008 */
[----:B------:R-:W-:-:S03]  /*0480*/  IABS R8, R13 ;  /* 0x0000000d00087213 */ /* 0x000fc60000000000 */
[----:B------:R-:W-:Y:S02]  /*0490*/  IMAD R5, R2, R7, RZ ;  /* 0x0000000702057224 */ /* 0x000fe400078e02ff */
[----:B------:R-:W-:Y:S02]  /*04a0*/  IMAD.MOV.U32 R2, RZ, RZ, RZ ;  /* 0x000000ffff027224 */ /* 0x000fe400078e00ff */
[----:B------:R-:W-:Y:S02]  /*04b0*/  IMAD.MOV R0, RZ, RZ, -R8 ;  /* 0x000000ffff007224 */ /* 0x000fe400078e0a08 */
[----:B------:R-:W-:Y:S01]  /*04c0*/  IMAD.HI.U32 R2, R3, R5, R2 ;  /* 0x0000000503027227 */ /* 0x000fe200078e0002 */
[----:B------:R-:W-:-:S04]  /*04d0*/  LOP3.LUT R3, R4, R13, RZ, 0x3c, !PT ;  /* 0x0000000d04037212 */ /* 0x000fc800078e3cff */
[----:B------:R-:W-:Y:S01]  /*04e0*/  ISETP.GE.AND P2, PT, R3, RZ, PT ;  /* 0x000000ff0300720c */ /* 0x000fe20003f46270 */
[----:B------:R-:W-:-:S04]  /*04f0*/  IMAD.HI.U32 R2, R2, R9, RZ ;  /* 0x0000000902027227 */ /* 0x000fc800078e00ff */
[----:B------:R-:W-:-:S05]  /*0500*/  IMAD R0, R2, R0, R9 ;  /* 0x0000000002007224 */ /* 0x000fca00078e0209 */
[----:B------:R-:W-:-:S13]  /*0510*/  ISETP.GT.U32.AND P1, PT, R7, R0, PT ;  /* 0x000000000700720c */ /* 0x000fda0003f24070 */
[----:B------:R-:W-:Y:S02]  /*0520*/  @!P1 IMAD.IADD R0, R0, 0x1, -R7 ;  /* 0x0000000100009824 */ /* 0x000fe400078e0a07 */
[----:B------:R-:W-:Y:S01]  /*0530*/  @!P1 VIADD R2, R2, 0x1 ;  /* 0x0000000102029836 */ /* 0x000fe20000000000 */
[----:B------:R-:W-:Y:S02]  /*0540*/  ISETP.NE.AND P1, PT, R13, RZ, PT ;  /* 0x000000ff0d00720c */ /* 0x000fe40003f25270 */
[----:B------:R-:W-:Y:S02]  /*0550*/  ISETP.GE.U32.AND P0, PT, R0, R7, PT ;  /* 0x000000070000720c */ /* 0x000fe40003f06070 */
[----:B------:R-:W1:Y:S11]  /*0560*/  S2R R0, SR_TID.X ;  /* 0x0000000000007919 */ /* 0x000e760000002100 */
[----:B------:R-:W-:Y:S01]  /*0570*/  @P0 VIADD R2, R2, 0x1 ;  /* 0x0000000102020836 */ /* 0x000fe20000000000 */
[----:B------:R-:W-:-:S03]  /*0580*/  ISETP.GE.AND P0, PT, R58, 0x20, PT ;  /* 0x000000203a00780c */ /* 0x000fc60003f06270 */
[----:B------:R-:W-:-:S04]  /*0590*/  IMAD.MOV.U32 R75, RZ, RZ, R2 ;  /* 0x000000ffff4b7224 */ /* 0x000fc800078e0002 */
[----:B------:R-:W-:Y:S01]  /*05a0*/  @!P2 IMAD.MOV R75, RZ, RZ, -R75 ;  /* 0x000000ffff4ba224 */ /* 0x000fe200078e0a4b */
[----:B------:R-:W-:-:S05]  /*05b0*/  @!P1 LOP3.LUT R75, RZ, R13, RZ, 0x33, !PT ;  /* 0x0000000dff4b9212 */ /* 0x000fca00078e33ff */
[----:B------:R-:W-:Y:S02]  /*05c0*/  IMAD.MOV R2, RZ, RZ, -R75 ;  /* 0x000000ffff027224 */ /* 0x000fe400078e0a4b */
[----:B------:R-:W-:Y:S02]  /*05d0*/  IMAD.SHL.U32 R75, R75, 0x40, RZ ;  /* 0x000000404b4b7824 */ /* 0x000fe400078e00ff */
[----:B------:R-:W-:Y:S01]  /*05e0*/  IMAD R2, R13, R2, R4 ;  /* 0x000000020d027224 */ /* 0x000fe200078e0204 */
[----:B-1----:R-:W-:-:S03]  /*05f0*/  LOP3.LUT R3, R0, 0x3f, RZ, 0xc0, !PT ;  /* 0x0000003f00037812 */ /* 0x002fc600078ec0ff */
[----:B------:R-:W-:Y:S01]  /*0600*/  IMAD.IADD R2, R6, 0x1, R2 ;  /* 0x0000000106027824 */ /* 0x000fe200078e0202 */
[----:B------:R-:W-:Y:S02]  /*0610*/  SHF.R.U32.HI R66, RZ, 0x6, R0 ;  /* 0x00000006ff427819 */ /* 0x000fe40000011600 */
[----:B------:R-:W-:Y:S01]  /*0620*/  LOP3.LUT R60, R0, 0x7f, RZ, 0xc0, !PT ;  /* 0x0000007f003c7812 */ /* 0x000fe200078ec0ff */
[----:B------:R-:W-:Y:S01]  /*0630*/  IMAD R2, R2, 0x40, R3 ;  /* 0x0000004002027824 */ /* 0x000fe200078e0203 */
[C---:B------:R-:W-:Y:S02]  /*0640*/  LEA.HI R62, R0.reuse, 0xe, RZ, 0x1a ;  /* 0x0000000e003e7811 */ /* 0x040fe400078fd0ff */
[----:B------:R-:W-:Y:S02]  /*0650*/  LEA.HI R64, R0, 0x1e, RZ, 0x1a ;  /* 0x0000001e00407811 */ /* 0x000fe400078fd0ff */
[----:B------:R-:W-:Y:S01]  /*0660*/  SGXT.U32 R66, R66, 0x1 ;  /* 0x000000014242781a */ /* 0x000fe20000000000 */
[----:B0-----:R-:W-:Y:S06]  /*0670*/  @!P0 BRA `(.L_x_0) ;  /* 0x0000002400b48947 */ /* 0x001fec0003800000 */
[----:B------:R-:W-:Y:S01]  /*0680*/  IABS R26, R10 ;  /* 0x0000000a001a7213 */ /* 0x000fe20000000000 */
[----:B------:R-:W-:Y:S01]  /*0690*/  ULDC UR4, c[0x0][0x240] ;  /* 0x0000900000047ab9 */ /* 0x000fe20000000800 */
[----:B------:R-:W-:Y:S01]  /*06a0*/  IABS R3, R11 ;  /* 0x0000000b00037213 */ /* 0x000fe20000000000 */
[----:B------:R-:W-:Y:S01]  /*06b0*/  ULDC.64 UR14, c[0x0][0x218] ;  /* 0x00008600000e7ab9 */ /* 0x000fe20000000a00 */
[----:B------:R-:W0:Y:S01]  /*06c0*/  I2F.RP R5, R26 ;  /* 0x0000001a00057306 */ /* 0x000e220000209400 */
[----:B------:R-:W-:Y:S01]  /*06d0*/  SHF.R.U32.HI R8, RZ, 0x5, R0 ;  /* 0x00000005ff087819 */ /* 0x000fe20000011600 */
[----:B------:R-:W-:Y:S01]  /*06e0*/  ULDC UR5, c[0x0][0x234] ;  /* 0x00008d0000057ab9 */ /* 0x000fe20000000800 */
[----:B------:R-:W-:Y:S01]  /*06f0*/  IABS R15, R2 ;  /* 0x00000002000f7213 */ /* 0x000fe20000000000 */
[----:B------:R-:W-:Y:S01]  /*0700*/  ULDC.64 UR12, c[0x0][0x210] ;  /* 0x00008400000c7ab9 */ /* 0x000fe20000000a00 */
[----:B------:R-:W-:Y:S01]  /*0710*/  SGXT.U32 R8, R8, 0x2 ;  /* 0x000000020808781a */ /* 0x000fe20000000000 */
[----:B------:R-:W-:Y:S01]  /*0720*/  ULDC UR6, c[0x0][0x23c] ;  /* 0x00008f0000067ab9 */ /* 0x000fe20000000800 */
[----:B------:R-:W-:Y:S01]  /*0730*/  LEA.HI R25, R0, R75, RZ, 0x1b ;  /* 0x0000004b00197211 */ /* 0x000fe200078fd8ff */
[----:B------:R-:W1:Y:S01]  /*0740*/  I2F.RP R4, R3 ;  /* 0x0000000300047306 */ /* 0x000e620000209400 */
[----:B------:R-:W-:-:S02]  /*0750*/  ISETP.GE.AND P6, PT, R2, RZ, PT ;  /* 0x000000ff0200720c */ /* 0x000fc40003fc6270 */
[----:B------:R-:W-:Y:S02]  /*0760*/  CS2R R44, SRZ ;  /* 0x00000000002c7805 */ /* 0x000fe4000001ff00 */
[----:B------:R-:W-:Y:S01]  /*0770*/  ISETP.NE.AND P2, PT, R10, RZ, PT ;  /* 0x000000ff0a00720c */ /* 0x000fe20003f45270 */
[----:B------:R-:W-:Y:S01]  /*0780*/  VIADD R16, R25, 0x3c ;  /* 0x0000003c19107836 */ /* 0x000fe20000000000 */
[----:B------:R-:W-:Y:S02]  /*0790*/  SHF.R.S32.HI R38, RZ, 0x2, R0 ;  /* 0x00000002ff267819 */ /* 0x000fe40000011400 */
[----:B------:R-:W-:Y:S02]  /*07a0*/  CS2R R46, SRZ ;  /* 0x00000000002e7805 */ /* 0x000fe4000001ff00 */
[----:B------:R-:W-:Y:S01]  /*07b0*/  LOP3.LUT R56, R0, 0x1f, RZ, 0xc0, !PT ;  /* 0x0000001f00387812 */ /* 0x000fe200078ec0ff */
[----:B0-----:R-:W0:Y:S01]  /*07c0*/  MUFU.RCP R5, R5 ;  /* 0x0000000500057308 */ /* 0x001e220000001000 */
[----:B------:R-:W-:-:S02]  /*07d0*/  ISETP.GE.AND P0, PT, R16, RZ, PT ;  /* 0x000000ff1000720c */ /* 0x000fc40003f06270 */
[----:B------:R-:W-:Y:S02]  /*07e0*/  CS2R R48, SRZ ;  /* 0x0000000000307805 */ /* 0x000fe4000001ff00 */
[----:B------:R-:W-:Y:S01]  /*07f0*/  SGXT R38, R38, 0x1 ;  /* 0x000000012626781a */ /* 0x000fe20000000200 */
[----:B------:R-:W-:Y:S01]  /*0800*/  IMAD R56, R56, UR6, RZ ;  /* 0x0000000638387c24 */ /* 0x000fe2000f8e02ff */
[----:B------:R-:W-:Y:S02]  /*0810*/  LOP3.LUT R57, R60, 0x10, RZ, 0x3c, !PT ;  /* 0x000000103c397812 */ /* 0x000fe400078e3cff */
[----:B------:R-:W-:Y:S02]  /*0820*/  CS2R R50, SRZ ;  /* 0x0000000000327805 */ /* 0x000fe4000001ff00 */
[----:B------:R-:W-:Y:S01]  /*0830*/  CS2R R52, SRZ ;  /* 0x0000000000347805 */ /* 0x000fe2000001ff00 */
[----:B-1----:R-:W1:Y:S01]  /*0840*/  MUFU.RCP R4, R4 ;  /* 0x0000000400047308 */ /* 0x002e620000001000 */
[----:B------:R-:W-:Y:S01]  /*0850*/  CS2R R54, SRZ ;  /* 0x0000000000367805 */ /* 0x000fe2000001ff00 */
[----:B------:R-:W-:Y:S01]  /*0860*/  ULDC UR9, c[0x0][0x230] ;  /* 0x00008c0000097ab9 */ /* 0x000fe20000000800 */
[----:B0-----:R-:W-:-:S06]  /*0870*/  VIADD R9, R5, 0xffffffe ;  /* 0x0ffffffe05097836 */ /* 0x001fcc0000000000 */
[----:B------:R-:W0:Y:S01]  /*0880*/  F2I.FTZ.U32.TRUNC.NTZ R9, R9 ;  /* 0x0000000900097305 */ /* 0x000e22000021f000 */
[----:B-1----:R-:W-:Y:S01]  /*0890*/  VIADD R6, R4, 0xffffffe ;  /* 0x0ffffffe04067836 */ /* 0x002fe20000000000 */
[----:B------:R-:W-:Y:S01]  /*08a0*/  LOP3.LUT R4, R75, R8, RZ, 0xfc, !PT ;  /* 0x000000084b047212 */ /* 0x000fe200078efcff */
[----:B------:R-:W-:-:S03]  /*08b0*/  IMAD.MOV.U32 R8, RZ, RZ, RZ ;  /* 0x000000ffff087224 */ /* 0x000fc600078e00ff */
[C---:B------:R-:W-:Y:S02]  /*08c0*/  LOP3.LUT R17, R4.reuse, 0x38, RZ, 0xfc, !PT ;  /* 0x0000003804117812 */ /* 0x040fe400078efcff */
[----:B------:R1:W2:Y:S01]  /*08d0*/  F2I.FTZ.U32.TRUNC.NTZ R7, R6 ;  /* 0x0000000600077305 */ /* 0x0002a2000021f000 */
[C---:B------:R-:W-:Y:S02]  /*08e0*/  LOP3.LUT R27, R4.reuse, 0x2c, RZ, 0xfc, !PT ;  /* 0x0000002c041b7812 */ /* 0x040fe400078efcff */
[----:B------:R-:W-:Y:S02]  /*08f0*/  ISETP.GE.AND P3, PT, R17, RZ, PT ;  /* 0x000000ff1100720c */ /* 0x000fe40003f66270 */
[----:B------:R-:W-:Y:S01]  /*0900*/  LOP3.LUT R29, R4, 0x28, RZ, 0xfc, !PT ;  /* 0x00000028041d7812 */ /* 0x000fe200078efcff */
[----:B0-----:R-:W-:Y:S01]  /*0910*/  IMAD.MOV R13, RZ, RZ, -R9 ;  /* 0x000000ffff0d7224 */ /* 0x001fe200078e0a09 */
[----:B------:R-:W-:Y:S01]  /*0920*/  IABS R19, R27 ;  /* 0x0000001b00137213 */ /* 0x000fe20000000000 */
[----:B-1----:R-:W-:Y:S01]  /*0930*/  IMAD.MOV.U32 R6, RZ, RZ, RZ ;  /* 0x000000ffff067224 */ /* 0x002fe200078e00ff */
[----:B------:R-:W-:Y:S01]  /*0940*/  IABS R21, R29 ;  /* 0x0000001d00157213 */ /* 0x000fe20000000000 */
[----:B------:R-:W-:Y:S01]  /*0950*/  IMAD R5, R13, R26, RZ ;  /* 0x0000001a0d057224 */ /* 0x000fe200078e02ff */
[----:B------:R-:W-:-:S02]  /*0960*/  IABS R13, R17 ;  /* 0x00000011000d7213 */ /* 0x000fc40000000000 */
[C---:B------:R-:W-:Y:S01]  /*0970*/  LOP3.LUT R31, R4.reuse, 0x24, RZ, 0xfc, !PT ;  /* 0x00000024041f7812 */ /* 0x040fe200078efcff */
[----:B------:R-:W-:Y:S01]  /*0980*/  IMAD.HI.U32 R8, R9, R5, R8 ;  /* 0x0000000509087227 */ /* 0x000fe200078e0008 */
[C---:B------:R-:W-:Y:S02]  /*0990*/  LOP3.LUT R33, R4.reuse, 0x20, RZ, 0xfc, !PT ;  /* 0x0000002004217812 */ /* 0x040fe400078efcff */
[----:B------:R-:W-:Y:S01]  /*09a0*/  IABS R23, R31 ;  /* 0x0000001f00177213 */ /* 0x000fe20000000000 */
[----:B--2---:R-:W-:Y:S01]  /*09b0*/  IMAD.MOV R12, RZ, RZ, -R7 ;  /* 0x000000ffff0c7224 */ /* 0x004fe200078e0a07 */
[----:B------:R-:W-:Y:S01]  /*09c0*/  LOP3.LUT R35, R4, 0x18, RZ, 0xfc, !PT ;  /* 0x0000001804237812 */ /* 0x000fe200078efcff */
[----:B------:R-:W-:Y:S01]  /*09d0*/  IMAD.HI.U32 R9, R8, R15, RZ ;  /* 0x0000000f08097227 */ /* 0x000fe200078e00ff */
[C---:B------:R-:W-:Y:S02]  /*09e0*/  LOP3.LUT R37, R4.reuse, 0x14, RZ, 0xfc, !PT ;  /* 0x0000001404257812 */ /* 0x040fe400078efcff */
[C---:B------:R-:W-:Y:S01]  /*09f0*/  LOP3.LUT R39, R4.reuse, 0x10, RZ, 0xfc, !PT ;  /* 0x0000001004277812 */ /* 0x040fe200078efcff */
[----:B------:R-:W-:Y:S01]  /*0a00*/  IMAD.MOV R9, RZ, RZ, -R9 ;  /* 0x000000ffff097224 */ /* 0x000fe200078e0a09 */
[----:B------:R-:W-:Y:S01]  /*0a10*/  LOP3.LUT R40, R4, 0xc, RZ, 0xfc, !PT ;  /* 0x0000000c04287812 */ /* 0x000fe200078efcff */
[----:B------:R-:W-:Y:S01]  /*0a20*/  IMAD R5, R12, R3, RZ ;  /* 0x000000030c057224 */ /* 0x000fe200078e02ff */
[----:B------:R-:W-:Y:S01]  /*0a30*/  IABS R12, R16 ;  /* 0x00000010000c7213 */ /* 0x000fe20000000000 */
[----:B------:R-:W-:Y:S01]  /*0a40*/  IMAD R15, R26, R9, R15 ;  /* 0x000000091a0f7224 */ /* 0x000fe200078e020f */
[----:B------:R-:W-:Y:S01]  /*0a50*/  IABS R36, R4 ;  /* 0x0000000400247213 */ /* 0x000fe20000000000 */
[----:B------:R-:W-:Y:S01]  /*0a60*/  IMAD.HI.U32 R6, R7, R5, R6 ;  /* 0x0000000507067227 */ /* 0x000fe200078e0006 */
[----:B------:R-:W-:-:S02]  /*0a70*/  SHF.R.S32.HI R5, RZ, 0x1f, R58 ;  /* 0x0000001fff057819 */ /* 0x000fc4000001143a */
[----:B------:R-:W-:Y:S02]  /*0a80*/  ISETP.GT.U32.AND P1, PT, R26, R15, PT ;  /* 0x0000000f1a00720c */ /* 0x000fe40003f24070 */
[----:B------:R-:W-:Y:S01]  /*0a90*/  LEA.HI R58, R5, R58, RZ, 0x5 ;  /* 0x0000003a053a7211 */ /* 0x000fe200078f28ff */
[----:B------:R-:W-:Y:S01]  /*0aa0*/  IMAD.HI.U32 R7, R6, R12, RZ ;  /* 0x0000000c06077227 */ /* 0x000fe200078e00ff */
[C---:B------:R-:W-:Y:S02]  /*0ab0*/  LOP3.LUT R5, R4.reuse, 0x34, RZ, 0xfc, !PT ;  /* 0x0000003404057812 */ /* 0x040fe400078efcff */
[----:B------:R-:W-:Y:S01]  /*0ac0*/  LOP3.LUT R41, R4, 0x8, RZ, 0xfc, !PT ;  /* 0x0000000804297812 */ /* 0x000fe200078efcff */
[----:B------:R-:W-:Y:S01]  /*0ad0*/  IMAD.HI.U32 R8, R6, R13, RZ ;  /* 0x0000000d06087227 */ /* 0x000fe200078e00ff */
[----:B------:R-:W-:Y:S02]  /*0ae0*/  ISETP.GE.AND P5, PT, R5, RZ, PT ;  /* 0x000000ff0500720c */ /* 0x000fe40003fa6270 */
[----:B------:R-:W-:Y:S01]  /*0af0*/  LOP3.LUT R42, R4, 0x4, RZ, 0xfc, !PT ;  /* 0x00000004042a7812 */ /* 0x000fe200078efcff */
[----:B------:R-:W-:Y:S01]  /*0b00*/  IMAD.MOV R7, RZ, RZ, -R7 ;  /* 0x000000ffff077224 */ /* 0x000fe200078e0a07 */
[----:B------:R-:W-:Y:S01]  /*0b10*/  SHF.R.S32.HI R58, RZ, 0x5, R58 ;  /* 0x00000005ff3a7819 */ /* 0x000fe2000001143a */
[----:B------:R-:W-:-:S02]  /*0b20*/  @!P1 IMAD.IADD R15, R15, 0x1, -R26 ;  /* 0x000000010f0f9824 */ /* 0x000fc400078e0a1a */
[----:B------:R-:W-:Y:S02]  /*0b30*/  IMAD.MOV R14, RZ, RZ, -R8 ;  /* 0x000000ffff0e7224 */ /* 0x000fe400078e0a08 */
[C---:B------:R-:W-:Y:S01]  /*0b40*/  IMAD R8, R3.reuse, R7, R12 ;  /* 0x0000000703087224 */ /* 0x040fe200078e020c */
[----:B------:R-:W-:Y:S01]  /*0b50*/  ISETP.GT.U32.AND P1, PT, R26, R15, PT ;  /* 0x0000000f1a00720c */ /* 0x000fe20003f24070 */
[----:B------:R-:W-:Y:S01]  /*0b60*/  IMAD R12, R3, R14, R13 ;  /* 0x0000000e030c7224 */ /* 0x000fe200078e020d */
[----:B------:R-:W-:Y:S01]  /*0b70*/  LOP3.LUT R7, R4, 0x30, RZ, 0xfc, !PT ;  /* 0x0000003004077812 */ /* 0x000fe200078efcff */
[C---:B------:R-:W-:Y:S01]  /*0b80*/  IMAD.HI.U32 R9, R6.reuse, R19, RZ ;  /* 0x0000001306097227 */ /* 0x040fe200078e00ff */
[----:B------:R-:W-:Y:S02]  /*0b90*/  IABS R14, R5 ;  /* 0x00000005000e7213 */ /* 0x000fe40000000000 */
[----:B------:R-:W-:Y:S01]  /*0ba0*/  IABS R17, R7 ;  /* 0x0000000700117213 */ /* 0x000fe20000000000 */
[----:B------:R-:W-:Y:S01]  /*0bb0*/  IMAD.HI.U32 R13, R6, R21, RZ ;  /* 0x00000015060d7227 */ /* 0x000fe200078e00ff */
[----:B------:R-:W-:-:S03]  /*0bc0*/  ISETP.GE.AND P4, PT, R7, RZ, PT ;  /* 0x000000ff0700720c */ /* 0x000fc60003f86270 */
[----:B------:R-:W-:-:S04]  /*0bd0*/  IMAD.HI.U32 R5, R6, R14, RZ ;  /* 0x0000000e06057227 */ /* 0x000fc800078e00ff */
[----:B------:R-:W-:-:S04]  /*0be0*/  IMAD.HI.U32 R7, R6, R17, RZ ;  /* 0x0000001106077227 */ /* 0x000fc800078e00ff */
[----:B------:R-:W-:Y:S02]  /*0bf0*/  IMAD.MOV R16, RZ, RZ, -R5 ;  /* 0x000000ffff107224 */ /* 0x000fe400078e0a05 */
[----:B------:R-:W-:Y:S01]  /*0c00*/  @!P1 IMAD.IADD R15, R15, 0x1, -R26 ;  /* 0x000000010f0f9824 */ /* 0x000fe200078e0a1a */
[C---:B------:R-:W-:Y:S01]  /*0c10*/  ISETP.GT.U32.AND P1, PT, R3.reuse, R8, PT ;  /* 0x000000080300720c */ /* 0x040fe20003f24070 */
[----:B------:R-:W-:Y:S02]  /*0c20*/  IMAD.MOV R18, RZ, RZ, -R7 ;  /* 0x000000ffff127224 */ /* 0x000fe400078e0a07 */
[C---:B------:R-:W-:Y:S02]  /*0c30*/  IMAD R14, R3.reuse, R16, R14 ;  /* 0x00000010030e7224 */ /* 0x040fe400078e020e */
[----:B------:R-:W-:Y:S02]  /*0c40*/  IMAD R16, R3, R18, R17 ;  /* 0x0000001203107224 */ /* 0x000fe400078e0211 */
[----:B------:R-:W-:Y:S01]  /*0c50*/  IMAD.MOV.U32 R17, RZ, RZ, R15 ;  /* 0x000000ffff117224 */ /* 0x000fe200078e000f */
[----:B------:R-:W-:Y:S01]  /*0c60*/  IABS R15, R33 ;  /* 0x00000021000f7213 */ /* 0x000fe20000000000 */
[----:B------:R-:W-:-:S02]  /*0c70*/  IMAD.MOV R20, RZ, RZ, -R9 ;  /* 0x000000ffff147224 */ /* 0x000fc400078e0a09 */
[----:B------:R-:W-:Y:S01]  /*0c80*/  @!P6 IMAD.MOV R17, RZ, RZ, -R17 ;  /* 0x000000ffff11e224 */ /* 0x000fe200078e0a11 */
[C---:B------:R-:W-:Y:S01]  /*0c90*/  ISETP.GT.U32.AND P6, PT, R3.reuse, R12, PT ;  /* 0x0000000c0300720c */ /* 0x040fe20003fc4070 */
[----:B------:R-:W-:Y:S01]  /*0ca0*/  @!P1 IMAD.IADD R8, R8, 0x1, -R3 ;  /* 0x0000000108089824 */ /* 0x000fe200078e0a03 */
[----:B------:R-:W-:Y:S01]  /*0cb0*/  @!P2 LOP3.LUT R17, RZ, R10, RZ, 0x33, !PT ;  /* 0x0000000aff11a212 */ /* 0x000fe200078e33ff */
[----:B------:R-:W-:Y:S01]  /*0cc0*/  IMAD.MOV R22, RZ, RZ, -R13 ;  /* 0x000000ffff167224 */ /* 0x000fe200078e0a0d */
[----:B------:R-:W-:Y:S01]  /*0cd0*/  ISETP.GT.U32.AND P2, PT, R3, R14, PT ;  /* 0x0000000e0300720c */ /* 0x000fe20003f44070 */
[----:B------:R-:W-:Y:S01]  /*0ce0*/  VIADD R7, R25, 0x1c ;  /* 0x0000001c19077836 */ /* 0x000fe20000000000 */
[C---:B------:R-:W-:Y:S01]  /*0cf0*/  ISETP.GT.U32.AND P1, PT, R3.reuse, R8, PT ;  /* 0x000000080300720c */ /* 0x040fe20003f24070 */
[----:B------:R-:W-:Y:S01]  /*0d00*/  IMAD R18, R3, R20, R19 ;  /* 0x0000001403127224 */ /* 0x000fe200078e0213 */
[----:B------:R-:W-:Y:S01]  /*0d10*/  IABS R25, R42 ;  /* 0x0000002a00197213 */ /* 0x000fe20000000000 */
[----:B------:R-:W-:Y:S01]  /*0d20*/  IMAD.HI.U32 R5, R6, R23, RZ ;  /* 0x0000001706057227 */ /* 0x000fe200078e00ff */
[----:B------:R-:W-:-:S03]  /*0d30*/  IABS R19, R7 ;  /* 0x0000000700137213 */ /* 0x000fc60000000000 */
[----:B------:R-:W-:Y:S02]  /*0d40*/  @!P6 IMAD.IADD R12, R12, 0x1, -R3 ;  /* 0x000000010c0ce824 */ /* 0x000fe400078e0a03 */
[C---:B------:R-:W-:Y:S01]  /*0d50*/  IMAD R20, R3.reuse, R22, R21 ;  /* 0x0000001603147224 */ /* 0x040fe200078e0215 */
[----:B------:R-:W-:Y:S01]  /*0d60*/  IABS R21, R35 ;  /* 0x0000002300157213 */ /* 0x000fe20000000000 */
[----:B------:R-:W-:Y:S01]  /*0d70*/  IMAD.MOV R24, RZ, RZ, -R5 ;  /* 0x000000ffff187224 */ /* 0x000fe200078e0a05 */
[C---:B------:R-:W-:Y:S01]  /*0d80*/  ISETP.GT.U32.AND P6, PT, R3.reuse, R12, PT ;  /* 0x0000000c0300720c */ /* 0x040fe20003fc4070 */
[--C-:B------:R-:W-:Y:S01]  /*0d90*/  @!P1 IMAD.IADD R8, R8, 0x1, -R3.reuse ;  /* 0x0000000108089824 */ /* 0x100fe200078e0a03 */
[C---:B------:R-:W-:Y:S01]  /*0da0*/  ISETP.GT.U32.AND P1, PT, R3.reuse, R16, PT ;  /* 0x000000100300720c */ /* 0x040fe20003f24070 */
[----:B------:R-:W-:Y:S01]  /*0db0*/  @!P2 IMAD.IADD R14, R14, 0x1, -R3 ;  /* 0x000000010e0ea824 */ /* 0x000fe200078e0a03 */
[----:B------:R-:W-:Y:S01]  /*0dc0*/  ISETP.GT.U32.AND P2, PT, R3, R20, PT ;  /* 0x000000140300720c */ /* 0x000fe20003f44070 */
[----:B------:R-:W-:-:S04]  /*0dd0*/  IMAD.HI.U32 R5, R6, R15, RZ ;  /* 0x0000000f06057227 */ /* 0x000fc800078e00ff */
[----:B------:R-:W-:-:S04]  /*0de0*/  IMAD.HI.U32 R9, R6, R19, RZ ;  /* 0x0000001306097227 */ /* 0x000fc800078e00ff */
[----:B------:R-:W-:Y:S01]  /*0df0*/  IMAD R22, R3, R24, R23 ;  /* 0x0000001803167224 */ /* 0x000fe200078e0217 */
[----:B------:R-:W-:Y:S01]  /*0e00*/  IABS R23, R37 ;  /* 0x0000002500177213 */ /* 0x000fe20000000000 */
[----:B------:R-:W-:-:S04]  /*0e10*/  IMAD.HI.U32 R10, R6, R21, RZ ;  /* 0x00000015060a7227 */ /* 0x000fc800078e00ff */
[----:B------:R-:W-:Y:S02]  /*0e20*/  IMAD.MOV R24, RZ, RZ, -R5 ;  /* 0x000000ffff187224 */ /* 0x000fe400078e0a05 */
[----:B------:R-:W-:Y:S02]  /*0e30*/  IMAD.MOV R26, RZ, RZ, -R9 ;  /* 0x000000ffff1a7224 */ /* 0x000fe400078e0a09 */
[----:B------:R-:W-:Y:S02]  /*0e40*/  IMAD.MOV R28, RZ, RZ, -R10 ;  /* 0x000000ffff1c7224 */ /* 0x000fe400078e0a0a */
[C---:B------:R-:W-:Y:S02]  /*0e50*/  IMAD R10, R3.reuse, R24, R15 ;  /* 0x00000018030a7224 */ /* 0x040fe400078e020f */
[C---:B------:R-:W-:Y:S01]  /*0e60*/  IMAD R24, R3.reuse, R26, R19 ;  /* 0x0000001a03187224 */ /* 0x040fe200078e0213 */
[----:B------:R-:W-:Y:S01]  /*0e70*/  IABS R19, R39 ;  /* 0x0000002700137213 */ /* 0x000fe20000000000 */
[--C-:B------:R-:W-:Y:S01]  /*0e80*/  @!P6 IMAD.IADD R12, R12, 0x1, -R3.reuse ;  /* 0x000000010c0ce824 */ /* 0x100fe200078e0a03 */
[C---:B------:R-:W-:Y:S01]  /*0e90*/  ISETP.GT.U32.AND P6, PT, R3.reuse, R18, PT ;  /* 0x000000120300720c */ /* 0x040fe20003fc4070 */
[--C-:B------:R-:W-:Y:S01]  /*0ea0*/  @!P1 IMAD.IADD R16, R16, 0x1, -R3.reuse ;  /* 0x0000000110109824 */ /* 0x100fe200078e0a03 */
[C---:B------:R-:W-:Y:S01]  /*0eb0*/  ISETP.GT.U32.AND P1, PT, R3.reuse, R22, PT ;  /* 0x000000160300720c */ /* 0x040fe20003f24070 */
[----:B------:R-:W-:Y:S01]  /*0ec0*/  @!P2 IMAD.IADD R20, R20, 0x1, -R3 ;  /* 0x000000011414a824 */ /* 0x000fe200078e0a03 */
[C---:B------:R-:W-:Y:S01]  /*0ed0*/  ISETP.GT.U32.AND P2, PT, R3.reuse, R24, PT ;  /* 0x000000180300720c */ /* 0x040fe20003f44070 */
[----:B------:R-:W-:Y:S01]  /*0ee0*/  IMAD R26, R3, R28, R21 ;  /* 0x0000001c031a7224 */ /* 0x000fe200078e0215 */
[----:B------:R-:W-:Y:S01]  /*0ef0*/  IABS R21, R40 ;  /* 0x0000002800157213 */ /* 0x000fe20000000000 */
[----:B------:R-:W-:-:S04]  /*0f00*/  IMAD.HI.U32 R13, R6, R23, RZ ;  /* 0x00000017060d7227 */ /* 0x000fc800078e00ff */
[----:B------:R-:W-:Y:S02]  /*0f10*/  IMAD.MOV R30, RZ, RZ, -R13 ;  /* 0x000000ffff1e7224 */ /* 0x000fe400078e0a0d */
[--C-:B------:R-:W-:Y:S01]  /*0f20*/  @!P6 IMAD.IADD R18, R18, 0x1, -R3.reuse ;  /* 0x000000011212e824 */ /* 0x100fe200078e0a03 */
[C---:B------:R-:W-:Y:S01]  /*0f30*/  ISETP.GT.U32.AND P6, PT, R3.reuse, R10, PT ;  /* 0x0000000a0300720c */ /* 0x040fe20003fc4070 */
[--C-:B------:R-:W-:Y:S01]  /*0f40*/  @!P1 IMAD.IADD R22, R22, 0x1, -R3.reuse ;  /* 0x0000000116169824 */ /* 0x100fe200078e0a03 */
[C---:B------:R-:W-:Y:S01]  /*0f50*/  ISETP.GT.U32.AND P1, PT, R3.reuse, R26, PT ;  /* 0x0000001a0300720c */ /* 0x040fe20003f24070 */
[----:B------:R-:W-:Y:S01]  /*0f60*/  @!P2 IMAD.IADD R24, R24, 0x1, -R3 ;  /* 0x000000011818a824 */ /* 0x000fe200078e0a03 */
[C---:B------:R-:W-:Y:S01]  /*0f70*/  ISETP.GT.U32.AND P2, PT, R3.reuse, R16, PT ;  /* 0x000000100300720c */ /* 0x040fe20003f44070 */
[----:B------:R-:W-:Y:S01]  /*0f80*/  @!P0 IMAD.MOV R8, RZ, RZ, -R8 ;  /* 0x000000ffff088224 */ /* 0x000fe200078e0a08 */
[C---:B------:R-:W-:Y:S01]  /*0f90*/  ISETP.GT.U32.AND P0, PT, R3.reuse, R22, PT ;  /* 0x000000160300720c */ /* 0x040fe20003f04070 */
[----:B------:R-:W-:Y:S01]  /*0fa0*/  IMAD R28, R3, R30, R23 ;  /* 0x0000001e031c7224 */ /* 0x000fe200078e0217 */
[----:B------:R-:W-:Y:S01]  /*0fb0*/  IABS R23, R41 ;  /* 0x0000002900177213 */ /* 0x000fe20000000000 */
[----:B------:R-:W-:-:S04]  /*0fc0*/  IMAD.HI.U32 R5, R6, R19, RZ ;  /* 0x0000001306057227 */ /* 0x000fc800078e00ff */
[--C-:B------:R-:W-:Y:S01]  /*0fd0*/  @!P6 IMAD.IADD R10, R10, 0x1, -R3.reuse ;  /* 0x000000010a0ae824 */ /* 0x100fe200078e0a03 */
[C---:B------:R-:W-:Y:S01]  /*0fe0*/  ISETP.GT.U32.AND P6, PT, R3.reuse, R14, PT ;  /* 0x0000000e0300720c */ /* 0x040fe20003fc4070 */
[--C-:B------:R-:W-:Y:S01]  /*0ff0*/  @!P1 IMAD.IADD R26, R26, 0x1, -R3.reuse ;  /* 0x000000011a1a9824 */ /* 0x100fe200078e0a03 */
[C---:B------:R-:W-:Y:S01]  /*1000*/  ISETP.GT.U32.AND P1, PT, R3.reuse, R18, PT ;  /* 0x000000120300720c */ /* 0x040fe20003f24070 */
[----:B------:R-:W-:Y:S01]  /*1010*/  @!P2 IMAD.IADD R16, R16, 0x1, -R3 ;  /* 0x000000011010a824 */ /* 0x000fe200078e0a03 */
[----:B------:R-:W-:Y:S01]  /*1020*/  ISETP.GT.U32.AND P2, PT, R3, R20, PT ;  /* 0x000000140300720c */ /* 0x000fe20003f44070 */
[----:B------:R-:W-:-:S04]  /*1030*/  IMAD.HI.U32 R9, R6, R21, RZ ;  /* 0x0000001506097227 */ /* 0x000fc800078e00ff */
[----:B------:R-:W-:-:S04]  /*1040*/  IMAD.HI.U32 R15, R6, R36, RZ ;  /* 0x00000024060f7227 */ /* 0x000fc800078e00ff */
[----:B------:R-:W-:Y:S02]  /*1050*/  IMAD.MOV R30, RZ, RZ, -R5 ;  /* 0x000000ffff1e7224 */ /* 0x000fe400078e0a05 */
[----:B------:R-:W-:Y:S02]  /*1060*/  IMAD.MOV R32, RZ, RZ, -R9 ;  /* 0x000000ffff207224 */ /* 0x000fe400078e0a09 */
[----:B------:R-:W-:Y:S02]  /*1070*/  IMAD.MOV R15, RZ, RZ, -R15 ;  /* 0x000000ffff0f7224 */ /* 0x000fe400078e0a0f */
[----:B------:R-:W-:-:S04]  /*1080*/  IMAD.HI.U32 R13, R6, R23, RZ ;  /* 0x00000017060d7227 */ /* 0x000fc800078e00ff */
[----:B------:R-:W-:-:S04]  /*1090*/  IMAD.HI.U32 R5, R6, R25, RZ ;  /* 0x0000001906057227 */ /* 0x000fc800078e00ff */
[C---:B------:R-:W-:Y:S01]  /*10a0*/  IMAD R6, R3.reuse, R30, R19 ;  /* 0x0000001e03067224 */ /* 0x040fe200078e0213 */
[C---:B------:R-:W-:Y:S01]  /*10b0*/  LOP3.LUT R19, R66.reuse, 0x14, RZ, 0xfc, !PT ;  /* 0x0000001442137812 */ /* 0x040fe200078efcff */
[C---:B------:R-:W-:Y:S01]  /*10c0*/  IMAD R30, R3.reuse, R32, R21 ;  /* 0x00000020031e7224 */ /* 0x040fe200078e0215 */
[C---:B------:R-:W-:Y:S01]  /*10d0*/  LOP3.LUT R21, R66.reuse, 0x18, RZ, 0xfc, !PT ;  /* 0x0000001842157812 */ /* 0x040fe200078efcff */
[C---:B------:R-:W-:Y:S01]  /*10e0*/  IMAD R36, R3.reuse, R15, R36 ;  /* 0x0000000f03247224 */ /* 0x040fe200078e0224 */
[----:B------:R-:W-:Y:S01]  /*10f0*/  LOP3.LUT R15, R66, 0xa, RZ, 0xfc, !PT ;  /* 0x0000000a420f7812 */ /* 0x000fe200078efcff */
[----:B------:R-:W-:Y:S01]  /*1100*/  @!P6 IMAD.IADD R14, R14, 0x1, -R3 ;  /* 0x000000010e0ee824 */ /* 0x000fe200078e0a03 */
[C---:B------:R-:W-:Y:S01]  /*1110*/  ISETP.GT.U32.AND P6, PT, R3.reuse, R24, PT ;  /* 0x000000180300720c */ /* 0x040fe20003fc4070 */
[----:B------:R-:W-:Y:S01]  /*1120*/  @!P4 IMAD.MOV R16, RZ, RZ, -R16 ;  /* 0x000000ffff10c224 */ /* 0x000fe200078e0a10 */
[C---:B------:R-:W-:Y:S01]  /*1130*/  ISETP.GT.U32.AND P4, PT, R3.reuse, R28, PT ;  /* 0x0000001c0300720c */ /* 0x040fe20003f84070 */
[----:B------:R-:W-:Y:S01]  /*1140*/  IMAD.MOV R34, RZ, RZ, -R13 ;  /* 0x000000ffff227224 */ /* 0x000fe200078e0a0d */
[----:B------:R-:W-:Y:S01]  /*1150*/  LOP3.LUT R13, R66, 0x6, RZ, 0xfc, !PT ;  /* 0x00000006420d7812 */ /* 0x000fe200078efcff */
[----:B------:R-:W-:Y:S01]  /*1160*/  @!P3 IMAD.MOV R12, RZ, RZ, -R12 ;  /* 0x000000ffff0cb224 */ /* 0x000fe200078e0a0c */
[C---:B------:R-:W-:Y:S01]  /*1170*/  ISETP.GT.U32.AND P3, PT, R3.reuse, R10, PT ;  /* 0x0000000a0300720c */ /* 0x040fe20003f64070 */
[----:B------:R-:W-:Y:S01]  /*1180*/  @!P5 IMAD.MOV R14, RZ, RZ, -R14 ;  /* 0x000000ffff0ed224 */ /* 0x000fe200078e0a0e */
[C---:B------:R-:W-:Y:S01]  /*1190*/  ISETP.GT.U32.AND P5, PT, R3.reuse, R26, PT ;  /* 0x0000001a0300720c */ /* 0x040fe20003fa4070 */
[--C-:B------:R-:W-:Y:S01]  /*11a0*/  @!P1 IMAD.IADD R18, R18, 0x1, -R3.reuse ;  /* 0x0000000112129824 */ /* 0x100fe200078e0a03 */
[C---:B------:R-:W-:Y:S01]  /*11b0*/  ISETP.GT.U32.AND P1, PT, R3.reuse, R6, PT ;  /* 0x000000060300720c */ /* 0x040fe20003f24070 */
[--C-:B------:R-:W-:Y:S01]  /*11c0*/  @!P2 IMAD.IADD R20, R20, 0x1, -R3.reuse ;  /* 0x000000011414a824 */ /* 0x100fe200078e0a03 */
[C---:B------:R-:W-:Y:S01]  /*11d0*/  ISETP.GT.U32.AND P2, PT, R3.reuse, R30, PT ;  /* 0x0000001e0300720c */ /* 0x040fe20003f44070 */
[----:B------:R-:W-:Y:S01]  /*11e0*/  @!P0 IMAD.IADD R22, R22, 0x1, -R3 ;  /* 0x0000000116168824 */ /* 0x000fe200078e0a03 */
[C---:B------:R-:W-:Y:S01]  /*11f0*/  ISETP.GT.U32.AND P0, PT, R3.reuse, R36, PT ;  /* 0x000000240300720c */ /* 0x040fe20003f04070 */
[----:B------:R-:W-:Y:S01]  /*1200*/  IMAD R32, R3, R34, R23 ;  /* 0x0000002203207224 */ /* 0x000fe200078e0217 */
[----:B------:R-:W-:Y:S01]  /*1210*/  LOP3.LUT R23, R66, 0x1c, RZ, 0xfc, !PT ;  /* 0x0000001c42177812 */ /* 0x000fe200078efcff */
[----:B------:R-:W-:-:S02]  /*1220*/  IMAD.MOV R34, RZ, RZ, -R5 ;  /* 0x000000ffff227224 */ /* 0x000fc400078e0a05 */
[----:B------:R-:W-:Y:S01]  /*1230*/  @!P6 IMAD.IADD R24, R24, 0x1, -R3 ;  /* 0x000000011818e824 */ /* 0x000fe200078e0a03 */
[C---:B------:R-:W-:Y:S01]  /*1240*/  ISETP.GT.U32.AND P6, PT, R3.reuse, R32, PT ;  /* 0x000000200300720c */ /* 0x040fe20003fc4070 */
[C---:B------:R-:W-:Y:S02]  /*1250*/  IMAD R34, R3.reuse, R34, R25 ;  /* 0x0000002203227224 */ /* 0x040fe400078e0219 */
[--C-:B------:R-:W-:Y:S02]  /*1260*/  @!P4 IMAD.IADD R28, R28, 0x1, -R3.reuse ;  /* 0x000000011c1cc824 */ /* 0x100fe400078e0a03 */
[--C-:B------:R-:W-:Y:S01]  /*1270*/  @!P3 IMAD.IADD R10, R10, 0x1, -R3.reuse ;  /* 0x000000010a0ab824 */ /* 0x100fe200078e0a03 */
[----:B------:R-:W-:Y:S01]  /*1280*/  ISETP.GT.U32.AND P4, PT, R3, R34, PT ;  /* 0x000000220300720c */ /* 0x000fe20003f84070 */
[--C-:B------:R-:W-:Y:S01]  /*1290*/  @!P5 IMAD.IADD R26, R26, 0x1, -R3.reuse ;  /* 0x000000011a1ad824 */ /* 0x100fe200078e0a03 */
[----:B------:R-:W-:Y:S01]  /*12a0*/  ISETP.GE.AND P3, PT, R7, RZ, PT ;  /* 0x000000ff0700720c */ /* 0x000fe20003f66270 */
        /* <DEDUP_REMOVED lines=8> */
[----:B------:R-:W-:Y:S01]  /*1330*/  IMAD.SHL.U32 R5, R0, 0x20, RZ ;  /* 0x0000002000057824 */ /* 0x000fe200078e00ff */
[----:B------:R-:W-:Y:S01]  /*1340*/  ISETP.GE.AND P6, PT, R35, RZ, PT ;  /* 0x000000ff2300720c */ /* 0x000fe20003fc6270 */
[--C-:B------:R-:W-:Y:S01]  /*1350*/  @!P4 IMAD.IADD R34, R34, 0x1, -R3.reuse ;  /* 0x000000012222c824 */ /* 0x100fe200078e0a03 */
[----:B------:R-:W-:Y:S01]  /*1360*/  ISETP.GT.U32.AND P4, PT, R3, R28, PT ;  /* 0x0000001c0300720c */ /* 0x000fe20003f84070 */
[----:B------:R-:W-:Y:S01]  /*1370*/  @!P3 IMAD.MOV R24, RZ, RZ, -R24 ;  /* 0x000000ffff18b224 */ /* 0x000fe200078e0a18 */
[----:B------:R-:W-:Y:S01]  /*1380*/  LOP3.LUT R5, R5, 0x760, RZ, 0xc0, !PT ;  /* 0x0000076005057812 */ /* 0x000fe200078ec0ff */
[----:B------:R-:W-:Y:S01]  /*1390*/  @!P5 IMAD.MOV R18, RZ, RZ, -R18 ;  /* 0x000000ffff12d224 */ /* 0x000fe200078e0a12 */
[C---:B------:R-:W-:Y:S01]  /*13a0*/  ISETP.GT.U32.AND P5, PT, R3.reuse, R32, PT ;  /* 0x000000200300720c */ /* 0x040fe20003fa4070 */
[----:B------:R-:W-:Y:S01]  /*13b0*/  @!P1 IMAD.MOV R20, RZ, RZ, -R20 ;  /* 0x000000ffff149224 */ /* 0x000fe200078e0a14 */
[C---:B------:R-:W-:Y:S01]  /*13c0*/  ISETP.GT.U32.AND P1, PT, R3.reuse, R6, PT ;  /* 0x000000060300720c */ /* 0x040fe20003f24070 */
[----:B------:R-:W-:Y:S01]  /*13d0*/  @!P2 IMAD.MOV R22, RZ, RZ, -R22 ;  /* 0x000000ffff16a224 */ /* 0x000fe200078e0a16 */
[C---:B------:R-:W-:Y:S01]  /*13e0*/  ISETP.GT.U32.AND P2, PT, R3.reuse, R30, PT ;  /* 0x0000001e0300720c */ /* 0x040fe20003f44070 */
[----:B------:R-:W-:Y:S01]  /*13f0*/  @!P0 IMAD.MOV R10, RZ, RZ, -R10 ;  /* 0x000000ffff0a8224 */ /* 0x000fe200078e0a0a */
[C---:B------:R-:W-:Y:S01]  /*1400*/  ISETP.GT.U32.AND P0, PT, R3.reuse, R36, PT ;  /* 0x000000240300720c */ /* 0x040fe20003f04070 */
[----:B------:R-:W-:Y:S01]  /*1410*/  @!P6 IMAD.MOV R26, RZ, RZ, -R26 ;  /* 0x000000ffff1ae224 */ /* 0x000fe200078e0a1a */
[----:B------:R-:W-:Y:S01]  /*1420*/  ISETP.GT.U32.AND P3, PT, R3, R34, PT ;  /* 0x000000220300720c */ /* 0x000fe20003f64070 */
[--C-:B------:R-:W-:Y:S01]  /*1430*/  @!P4 IMAD.IADD R28, R28, 0x1, -R3.reuse ;  /* 0x000000011c1cc824 */ /* 0x100fe200078e0a03 */
[----:B------:R-:W-:Y:S01]  /*1440*/  ISETP.GE.AND P4, PT, R37, RZ, PT ;  /* 0x000000ff2500720c */ /* 0x000fe20003f86270 */
[----:B------:R-:W-:Y:S01]  /*1450*/  IMAD R17, R17, UR5, RZ ;  /* 0x0000000511117c24 */ /* 0x000fe2000f8e02ff */
        /* <DEDUP_REMOVED lines=9> */
[----:B------:R-:W-:Y:S01]  /*14f0*/  @!P3 IMAD.IADD R34, R34, 0x1, -R3 ;  /* 0x000000012222b824 */ /* 0x000fe200078e0a03 */
[----:B------:R-:W-:Y:S01]  /*1500*/  ISETP.NE.AND P3, PT, R11, RZ, PT ;  /* 0x000000ff0b00720c */ /* 0x000fe20003f65270 */
[----:B------:R-:W0:Y:S01]  /*1510*/  LDC R3, c[0x0][0x238] ;  /* 0x00008e00ff037b82 */ /* 0x000e220000000800 */
[----:B------:R-:W-:Y:S01]  /*1520*/  LOP3.LUT R11, RZ, R11, RZ, 0x33, !PT ;  /* 0x0000000bff0b7212 */ /* 0x000fe200078e33ff */
[----:B------:R-:W-:Y:S01]  /*1530*/  @!P4 IMAD.MOV R28, RZ, RZ, -R28 ;  /* 0x000000ffff1cc224 */ /* 0x000fe200078e0a1c */
[----:B------:R-:W-:Y:S01]  /*1540*/  LOP3.LUT R7, R5, 0x90, R38, 0xf8, !PT ;  /* 0x0000009005077812 */ /* 0x000fe200078ef826 */
[----:B------:R-:W-:Y:S01]  /*1550*/  @!P5 IMAD.MOV R34, RZ, RZ, -R34 ;  /* 0x000000ffff22d224 */ /* 0x000fe200078e0a22 */
[C---:B------:R-:W-:Y:S01]  /*1560*/  SEL R14, R11.reuse, R14, !P3 ;  /* 0x0000000e0b0e7207 */ /* 0x040fe20005800000 */
[----:B------:R-:W-:Y:S01]  /*1570*/  @!P1 IMAD.MOV R6, RZ, RZ, -R6 ;  /* 0x000000ffff069224 */ /* 0x000fe200078e0a06 */
[C---:B------:R-:W-:Y:S01]  /*1580*/  SEL R12, R11.reuse, R12, !P3 ;  /* 0x0000000c0b0c7207 */ /* 0x040fe20005800000 */
[----:B------:R-:W-:Y:S01]  /*1590*/  @!P2 IMAD.MOV R30, RZ, RZ, -R30 ;  /* 0x000000ffff1ea224 */ /* 0x000fe200078e0a1e */
[C---:B------:R-:W-:Y:S01]  /*15a0*/  SEL R26, R11.reuse, R26, !P3 ;  /* 0x0000001a0b1a7207 */ /* 0x040fe20005800000 */
[----:B------:R-:W-:Y:S01]  /*15b0*/  IMAD R14, R14, UR4, RZ ;  /* 0x000000040e0e7c24 */ /* 0x000fe2000f8e02ff */
[C---:B------:R-:W-:Y:S01]  /*15c0*/  SEL R8, R11.reuse, R8, !P3 ;  /* 0x000000080b087207 */ /* 0x040fe20005800000 */
[----:B------:R-:W-:Y:S01]  /*15d0*/  @!P0 IMAD.MOV R32, RZ, RZ, -R32 ;  /* 0x000000ffff208224 */ /* 0x000fe200078e0a20 */
[C---:B------:R-:W-:Y:S01]  /*15e0*/  SEL R24, R11.reuse, R24, !P3 ;  /* 0x000000180b187207 */ /* 0x040fe20005800000 */
[----:B------:R-:W-:Y:S01]  /*15f0*/  @!P6 IMAD.MOV R36, RZ, RZ, -R36 ;  /* 0x000000ffff24e224 */ /* 0x000fe200078e0a24 */
[----:B------:R-:W-:Y:S01]  /*1600*/  SHF.R.S32.HI R103, RZ, 0x1f, R14 ;  /* 0x0000001fff677819 */ /* 0x000fe2000001140e */
[----:B------:R-:W-:Y:S01]  /*1610*/  IMAD R12, R12, UR4, RZ ;  /* 0x000000040c0c7c24 */ /* 0x000fe2000f8e02ff */
[----:B------:R-:W-:Y:S01]  /*1620*/  IADD3 R79, P1, R14, UR14, RZ ;  /* 0x0000000e0e4f7c10 */ /* 0x000fe2000ff3e0ff */
[----:B------:R-:W-:Y:S01]  /*1630*/  IMAD R26, R26, UR4, RZ ;  /* 0x000000041a1a7c24 */ /* 0x000fe2000f8e02ff */
[C---:B------:R-:W-:Y:S01]  /*1640*/  SEL R16, R11.reuse, R16, !P3 ;  /* 0x000000100b107207 */ /* 0x040fe20005800000 */
        /* <DEDUP_REMOVED lines=19> */
[----:B------:R-:W-:Y:S01]  /*1780*/  SEL R11, R11, R36, !P3 ;  /* 0x000000240b0b7207 */ /* 0x000fe20005800000 */
[----:B------:R-:W-:Y:S01]  /*1790*/  IMAD R32, R32, UR4, RZ ;  /* 0x0000000420207c24 */ /* 0x000fe2000f8e02ff */
[----:B------:R-:W-:Y:S01]  /*17a0*/  SHF.R.S32.HI R99, RZ, 0x1f, R12 ;  /* 0x0000001fff637819 */ /* 0x000fe2000001140c */
[----:B------:R-:W-:Y:S01]  /*17b0*/  IMAD R34, R34, UR4, RZ ;  /* 0x0000000422227c24 */ /* 0x000fe2000f8e02ff */
[----:B------:R-:W-:Y:S01]  /*17c0*/  IADD3 R77, P2, R12, UR14, RZ ;  /* 0x0000000e0c4d7c10 */ /* 0x000fe2000ff5e0ff */
[----:B------:R-:W-:Y:S01]  /*17d0*/  IMAD R11, R11, UR4, RZ ;  /* 0x000000040b0b7c24 */ /* 0x000fe2000f8e02ff */
[----:B------:R-:W-:Y:S01]  /*17e0*/  IADD3.X R103, R103, UR15, RZ, P1, !PT ;  /* 0x0000000f67677c10 */ /* 0x000fe20008ffe4ff */
[----:B------:R-:W-:Y:S01]  /*17f0*/  UIADD3 UR5, UR8, 0x800, URZ ;  /* 0x0000080008057890 */ /* 0x000fe2000fffe03f */
[----:B------:R-:W-:Y:S01]  /*1800*/  SHF.R.S32.HI R72, RZ, 0x1f, R26 ;  /* 0x0000001fff487819 */ /* 0x000fe2000001141a */
[----:B------:R-:W-:Y:S01]  /*1810*/  USHF.R.U32.HI UR4, URZ, 0x4, UR8 ;  /* 0x000000043f047899 */ /* 0x000fe20008011608 */
[----:B------:R-:W-:Y:S01]  /*1820*/  IADD3 R105, P1, R26, UR14, RZ ;  /* 0x0000000e1a697c10 */ /* 0x000fe2000ff3e0ff */
[----:B------:R-:W-:Y:S01]  /*1830*/  USHF.R.U32.HI UR5, URZ, 0x4, UR5 ;  /* 0x000000043f057899 */ /* 0x000fe20008011605 */
[----:B------:R-:W-:Y:S01]  /*1840*/  SHF.R.S32.HI R95, RZ, 0x1f, R8 ;  /* 0x0000001fff5f7819 */ /* 0x000fe20000011408 */
[-C--:B0-----:R-:W-:Y:S01]  /*1850*/  IMAD R23, R23, R3.reuse, RZ ;  /* 0x0000000317177224 */ /* 0x081fe200078e02ff */
[----:B------:R-:W-:Y:S01]  /*1860*/  IADD3 R5, P3, R8, UR14, RZ ;  /* 0x0000000e08057c10 */ /* 0x000fe2000ff7e0ff */
[-C--:B------:R-:W-:Y:S01]  /*1870*/  IMAD R21, R21, R3.reuse, RZ ;  /* 0x0000000315157224 */ /* 0x080fe200078e02ff */
[----:B------:R-:W-:Y:S01]  /*1880*/  IADD3.X R99, R99, UR15, RZ, P2, !PT ;  /* 0x0000000f63637c10 */ /* 0x000fe200097fe4ff */
[-C--:B------:R-:W-:Y:S01]  /*1890*/  IMAD R19, R19, R3.reuse, RZ ;  /* 0x0000000313137224 */ /* 0x080fe200078e02ff */
[----:B------:R-:W-:Y:S01]  /*18a0*/  SHF.R.S32.HI R68, RZ, 0x1f, R24 ;  /* 0x0000001fff447819 */ /* 0x000fe20000011418 */
[-C--:B------:R-:W-:Y:S01]  /*18b0*/  IMAD R15, R15, R3.reuse, RZ ;  /* 0x000000030f0f7224 */ /* 0x080fe200078e02ff */
[----:B------:R-:W-:Y:S01]  /*18c0*/  IADD3 R101, P2, R24, UR14, RZ ;  /* 0x0000000e18657c10 */ /* 0x000fe2000ff5e0ff */
[-C--:B------:R-:W-:Y:S01]  /*18d0*/  IMAD R13, R13, R3.reuse, RZ ;  /* 0x000000030d0d7224 */ /* 0x080fe200078e02ff */
[----:B------:R-:W-:Y:S01]  /*18e0*/  IADD3.X R72, R72, UR15, RZ, P1, !PT ;  /* 0x0000000f48487c10 */ /* 0x000fe20008ffe4ff */
[-C--:B------:R-:W-:Y:S01]  /*18f0*/  IMAD R9, R64, R3.reuse, RZ ;  /* 0x0000000340097224 */ /* 0x080fe200078e02ff */
[----:B------:R-:W-:Y:S01]  /*1900*/  IADD3 R73, P1, R17, UR12, RZ ;  /* 0x0000000c11497c10 */ /* 0x000fe2000ff3e0ff */
[----:B------:R-:W-:Y:S01]  /*1910*/  IMAD R8, R62, R3, RZ ;  /* 0x000000033e087224 */ /* 0x000fe200078e02ff */
[----:B------:R-:W-:-:S02]  /*1920*/  IADD3.X R95, R95, UR15, RZ, P3, !PT ;  /* 0x0000000f5f5f7c10 */ /* 0x000fc40009ffe4ff */
[----:B------:R-:W-:Y:S02]  /*1930*/  CS2R R24, SRZ ;  /* 0x0000000000187805 */ /* 0x000fe4000001ff00 */
[----:B------:R-:W-:Y:S02]  /*1940*/  SHF.R.S32.HI R107, RZ, 0x1f, R16 ;  /* 0x0000001fff6b7819 */ /* 0x000fe40000011410 */
[----:B------:R-:W-:Y:S02]  /*1950*/  CS2R R26, SRZ ;  /* 0x00000000001a7805 */ /* 0x000fe4000001ff00 */
[----:B------:R-:W-:Y:S02]  /*1960*/  IADD3 R81, P0, R16, UR14, RZ ;  /* 0x0000000e10517c10 */ /* 0x000fe4000ff1e0ff */
[----:B------:R-:W-:Y:S02]  /*1970*/  CS2R R36, SRZ ;  /* 0x0000000000247805 */ /* 0x000fe4000001ff00 */
[----:B------:R-:W-:-:S02]  /*1980*/  SHF.R.S32.HI R111, RZ, 0x1f, R18 ;  /* 0x0000001fff6f7819 */ /* 0x000fc40000011412 */
[----:B------:R-:W-:Y:S02]  /*1990*/  CS2R R38, SRZ ;  /* 0x0000000000267805 */ /* 0x000fe4000001ff00 */
[----:B------:R-:W-:Y:S02]  /*19a0*/  IADD3 R83, P4, R18, UR14, RZ ;  /* 0x0000000e12537c10 */ /* 0x000fe4000ff9e0ff */
[----:B------:R-:W-:Y:S02]  /*19b0*/  CS2R R40, SRZ ;  /* 0x0000000000287805 */ /* 0x000fe4000001ff00 */
[----:B------:R-:W-:Y:S02]  /*19c0*/  SHF.R.S32.HI R115, RZ, 0x1f, R20 ;  /* 0x0000001fff737819 */ /* 0x000fe40000011414 */
[----:B------:R-:W-:Y:S02]  /*19d0*/  CS2R R42, SRZ ;  /* 0x00000000002a7805 */ /* 0x000fe4000001ff00 */
[----:B------:R-:W-:Y:S01]  /*19e0*/  IADD3 R85, P6, R20, UR14, RZ ;  /* 0x0000000e14557c10 */ /* 0x000fe2000ffde0ff */
[----:B------:R-:W-:Y:S01]  /*19f0*/  USHF.L.U32 UR12, UR6, 0x5, URZ ;  /* 0x00000005060c7899 */ /* 0x000fe2000800063f */
[----:B------:R-:W-:Y:S01]  /*1a00*/  SHF.R.S32.HI R119, RZ, 0x1f, R22 ;  /* 0x0000001fff777819 */ /* 0x000fe20000011416 */
[----:B------:R-:W-:Y:S01]  /*1a10*/  USGXT.U32 UR4, UR4, 0xe ;  /* 0x0000000e0404789a */ /* 0x000fe20008000000 */
[----:B------:R-:W-:Y:S01]  /*1a20*/  IADD3 R87, P5, R22, UR14, RZ ;  /* 0x0000000e16577c10 */ /* 0x000fe2000ffbe0ff */
[----:B------:R-:W-:Y:S01]  /*1a30*/  USGXT.U32 UR6, UR5, 0xe ;  /* 0x0000000e0506789a */ /* 0x000fe20008000000 */
[----:B------:R-:W-:-:S02]  /*1a40*/  SHF.R.S32.HI R123, RZ, 0x1f, R10 ;  /* 0x0000001fff7b7819 */ /* 0x000fc4000001140a */
[----:B------:R-:W-:Y:S01]  /*1a50*/  IADD3 R97, P3, R10, UR14, RZ ;  /* 0x0000000e0a617c10 */ /* 0x000fe2000ff7e0ff */
[----:B------:R-:W-:Y:S01]  /*1a60*/  IMAD.SHL.U32 R10, R3, 0x20, RZ ;  /* 0x00000020030a7824 */ /* 0x000fe200078e00ff */
[----:B------:R-:W-:Y:S02]  /*1a70*/  IADD3.X R68, R68, UR15, RZ, P2, !PT ;  /* 0x0000000f44447c10 */ /* 0x000fe400097fe4ff */
[----:B------:R-:W-:Y:S02]  /*1a80*/  SHF.R.S32.HI R61, RZ, 0x1f, R11 ;  /* 0x0000001fff3d7819 */ /* 0x000fe4000001140b */
[----:B------:R-:W-:Y:S02]  /*1a90*/  IADD3 R70, P2, R11, UR14, RZ ;  /* 0x0000000e0b467c10 */ /* 0x000fe4000ff5e0ff */
[----:B------:R-:W-:Y:S02]  /*1aa0*/  LEA.HI.X.SX32 R59, R17, UR13, 0x1, P1 ;  /* 0x0000000d113b7c11 */ /* 0x000fe400088f0eff */
[----:B------:R-:W-:-:S02]  /*1ab0*/  LOP3.LUT R22, R66, 0x1a, RZ, 0xfc, !PT ;  /* 0x0000001a42167812 */ /* 0x000fc400078efcff */
[C---:B------:R-:W-:Y:S02]  /*1ac0*/  LOP3.LUT R20, R66.reuse, 0x16, RZ, 0xfc, !PT ;  /* 0x0000001642147812 */ /* 0x040fe400078efcff */
[----:B------:R-:W-:Y:S01]  /*1ad0*/  LOP3.LUT R18, R66, 0x12, RZ, 0xfc, !PT ;  /* 0x0000001242127812 */ /* 0x000fe200078efcff */
[-C--:B------:R-:W-:Y:S01]  /*1ae0*/  IMAD R22, R22, R3.reuse, RZ ;  /* 0x0000000316167224 */ /* 0x080fe200078e02ff */
[----:B------:R-:W-:Y:S01]  /*1af0*/  LOP3.LUT R17, R66, 0x10, RZ, 0xfc, !PT ;  /* 0x0000001042117812 */ /* 0x000fe200078efcff */
[-C--:B------:R-:W-:Y:S01]  /*1b00*/  IMAD R20, R20, R3.reuse, RZ ;  /* 0x0000000314147224 */ /* 0x080fe200078e02ff */
[----:B------:R-:W-:Y:S01]  /*1b10*/  LOP3.LUT R16, R66, 0xc, RZ, 0xfc, !PT ;  /* 0x0000000c42107812 */ /* 0x000fe200078efcff */
[-C--:B------:R-:W-:Y:S01]  /*1b20*/  IMAD R18, R18, R3.reuse, RZ ;  /* 0x0000000312127224 */ /* 0x080fe200078e02ff */
[C---:B------:R-:W-:Y:S01]  /*1b30*/  LOP3.LUT R14, R66.reuse, 0x8, RZ, 0xfc, !PT ;  /* 0x00000008420e7812 */ /* 0x040fe200078efcff */
[-C--:B------:R-:W-:Y:S01]  /*1b40*/  IMAD R17, R17, R3.reuse, RZ ;  /* 0x0000000311117224 */ /* 0x080fe200078e02ff */
[----:B------:R-:W-:Y:S01]  /*1b50*/  LOP3.LUT R12, R66, 0x4, RZ, 0xfc, !PT ;  /* 0x00000004420c7812 */ /* 0x000fe200078efcff */
[-C--:B------:R-:W-:Y:S01]  /*1b60*/  IMAD R16, R16, R3.reuse, RZ ;  /* 0x0000000310107224 */ /* 0x080fe200078e02ff */
[----:B------:R-:W-:Y:S01]  /*1b70*/  LOP3.LUT R11, R66, 0x2, RZ, 0xfc, !PT ;  /* 0x00000002420b7812 */ /* 0x000fe200078efcff */
[-C--:B------:R-:W-:Y:S01]  /*1b80*/  IMAD R14, R14, R3.reuse, RZ ;  /* 0x000000030e0e7224 */ /* 0x080fe200078e02ff */
[----:B------:R-:W-:Y:S01]  /*1b90*/  IADD3.X R107, R107, UR15, RZ, P0, !PT ;  /* 0x0000000f6b6b7c10 */ /* 0x000fe200087fe4ff */
[-C--:B------:R-:W-:Y:S01]  /*1ba0*/  IMAD R12, R12, R3.reuse, RZ ;  /* 0x000000030c0c7224 */ /* 0x080fe200078e02ff */
[----:B------:R-:W-:Y:S01]  /*1bb0*/  IADD3.X R111, R111, UR15, RZ, P4, !PT ;  /* 0x0000000f6f6f7c10 */ /* 0x000fe2000a7fe4ff */
[----:B------:R-:W-:Y:S01]  /*1bc0*/  IMAD R11, R11, R3, RZ ;  /* 0x000000030b0b7224 */ /* 0x000fe200078e02ff */
[----:B------:R-:W-:-:S02]  /*1bd0*/  IADD3.X R115, R115, UR15, RZ, P6, !PT ;  /* 0x0000000f73737c10 */ /* 0x000fc4000b7fe4ff */
[----:B------:R-:W-:Y:S02]  /*1be0*/  IADD3.X R119, R119, UR15, RZ, P5, !PT ;  /* 0x0000000f77777c10 */ /* 0x000fe4000affe4ff */
[----:B------:R-:W-:Y:S02]  /*1bf0*/  IADD3.X R123, R123, UR15, RZ, P3, !PT ;  /* 0x0000000f7b7b7c10 */ /* 0x000fe40009ffe4ff */
[----:B------:R-:W-:Y:S02]  /*1c00*/  SHF.R.S32.HI R71, RZ, 0x1f, R28 ;  /* 0x0000001fff477819 */ /* 0x000fe4000001141c */
[----:B------:R-:W-:Y:S02]  /*1c10*/  IADD3 R109, P0, R28, UR14, RZ ;  /* 0x0000000e1c6d7c10 */ /* 0x000fe4000ff1e0ff */
[----:B------:R-:W-:Y:S02]  /*1c20*/  CS2R R28, SRZ ;  /* 0x00000000001c7805 */ /* 0x000fe4000001ff00 */
[----:B------:R-:W-:-:S02]  /*1c30*/  SHF.R.S32.HI R69, RZ, 0x1f, R6 ;  /* 0x0000001fff457819 */ /* 0x000fc40000011406 */
[----:B------:R-:W-:Y:S01]  /*1c40*/  IADD3 R113, P4, R6, UR14, RZ ;  /* 0x0000000e06717c10 */ /* 0x000fe2000ff9e0ff */
[----:B------:R-:W-:Y:S01]  /*1c50*/  IMAD R6, R66, R3, RZ ;  /* 0x0000000342067224 */ /* 0x000fe200078e02ff */
[----:B------:R-:W-:Y:S02]  /*1c60*/  SHF.R.S32.HI R67, RZ, 0x1f, R30 ;  /* 0x0000001fff437819 */ /* 0x000fe4000001141e */
[----:B------:R-:W-:Y:S02]  /*1c70*/  IADD3 R117, P6, R30, UR14, RZ ;  /* 0x0000000e1e757c10 */ /* 0x000fe4000ffde0ff */
[----:B------:R-:W-:Y:S02]  /*1c80*/  CS2R R30, SRZ ;  /* 0x00000000001e7805 */ /* 0x000fe4000001ff00 */
[----:B------:R-:W-:Y:S02]  /*1c90*/  SHF.R.S32.HI R65, RZ, 0x1f, R32 ;  /* 0x0000001fff417819 */ /* 0x000fe40000011420 */
[----:B------:R-:W-:-:S02]  /*1ca0*/  IADD3 R121, P5, R32, UR14, RZ ;  /* 0x0000000e20797c10 */ /* 0x000fc4000ffbe0ff */
[----:B------:R-:W-:Y:S02]  /*1cb0*/  CS2R R32, SRZ ;  /* 0x0000000000207805 */ /* 0x000fe4000001ff00 */
[----:B------:R-:W-:Y:S02]  /*1cc0*/  SHF.R.S32.HI R63, RZ, 0x1f, R34 ;  /* 0x0000001fff3f7819 */ /* 0x000fe40000011422 */
[----:B------:R-:W-:Y:S02]  /*1cd0*/  IADD3 R125, P3, R34, UR14, RZ ;  /* 0x0000000e227d7c10 */ /* 0x000fe4000ff7e0ff */
[----:B------:R-:W-:Y:S02]  /*1ce0*/  CS2R R34, SRZ ;  /* 0x0000000000227805 */ /* 0x000fe4000001ff00 */
[----:B------:R-:W-:Y:S02]  /*1cf0*/  LOP3.LUT R7, R7, R66, RZ, 0xfc, !PT ;  /* 0x0000004207077212 */ /* 0x000fe400078efcff */
[----:B------:R-:W-:-:S02]  /*1d00*/  IADD3.X R71, R71, UR15, RZ, P0, !PT ;  /* 0x0000000f47477c10 */ /* 0x000fc400087fe4ff */
[----:B------:R-:W-:Y:S02]  /*1d10*/  IADD3.X R69, R69, UR15, RZ, P4, !PT ;  /* 0x0000000f45457c10 */ /* 0x000fe4000a7fe4ff */
[----:B------:R-:W-:Y:S02]  /*1d20*/  IADD3.X R67, R67, UR15, RZ, P6, !PT ;  /* 0x0000000f43437c10 */ /* 0x000fe4000b7fe4ff */
[----:B------:R-:W-:Y:S02]  /*1d30*/  IADD3.X R65, R65, UR15, RZ, P5, !PT ;  /* 0x0000000f41417c10 */ /* 0x000fe4000affe4ff */
[----:B------:R-:W-:Y:S02]  /*1d40*/  IADD3.X R63, R63, UR15, RZ, P3, !PT ;  /* 0x0000000f3f3f7c10 */ /* 0x000fe40009ffe4ff */
[----:B------:R-:W-:Y:S02]  /*1d50*/  IADD3.X R61, R61, UR15, RZ, P2, !PT ;  /* 0x0000000f3d3d7c10 */ /* 0x000fe400097fe4ff */
[----:B------:R-:W-:-:S02]  /*1d60*/  SHF.R.S32.HI R4, RZ, 0x1f, R56 ;  /* 0x0000001fff047819 */ /* 0x000fc40000011438 */
[----:B------:R-:W-:-:S07]  /*1d70*/  LOP3.LUT R3, R7, 0x10, RZ, 0x3c, !PT ;  /* 0x0000001007037812 */ /* 0x000fce00078e3cff */
.L_x_1:
[----:B------:R-:W-:Y:S02]  /*1d80*/  ISETP.GE.AND P0, PT, R66, UR9, PT ;  /* 0x0000000942007c0c */ /* 0x000fe4000bf06270 */
[----:B------:R-:W-:Y:S02]  /*1d90*/  IADD3 R92, P1, R6, R73, RZ ;  /* 0x00000049065c7210 */ /* 0x000fe40007f3e0ff */
[----:B------:R-:W-:Y:S02]  /*1da0*/  LOP3.LUT R74, R66, 0x2, RZ, 0xfc, !PT ;  /* 0x00000002424a7812 */ /* 0x000fe400078efcff */
[----:B------:R-:W-:Y:S02]  /*1db0*/  PRMT R108, RZ, 0x7610, R108 ;  /* 0x00007610ff6c7816 */ /* 0x000fe4000000006c */
[----:B------:R-:W-:Y:S02]  /*1dc0*/  LEA.HI.X.SX32 R93, R6, R59, 0x1, P1 ;  /* 0x0000003b065d7211 */ /* 0x000fe400008f0eff */
[----:B------:R-:W-:-:S02]  /*1dd0*/  ISETP.GE.AND P1, PT, R74, UR9, PT ;  /* 0x000000094a007c0c */ /* 0x000fc4000bf26270 */
[----:B------:R-:W-:Y:S01]  /*1de0*/  LOP3.LUT R74, R66, 0x4, RZ, 0xfc, !PT ;  /* 0x00000004424a7812 */ /* 0x000fe200078efcff */
[----:B------:R0:W2:Y:S01]  /*1df0*/  @!P0 LDG.E.U8 R108, desc[UR10][R92.64] ;  /* 0x0000000a5c6c8981 */ /* 0x0000a2000c1e1100 */
[C---:B------:R-:W-:Y:S02]  /*1e00*/  IADD3 R90, P0, R11.reuse, R73, RZ ;  /* 0x000000490b5a7210 */ /* 0x040fe40007f1e0ff */
[----:B------:R-:W-:Y:S02]  /*1e10*/  ISETP.GE.AND P2, PT, R74, UR9, PT ;  /* 0x000000094a007c0c */ /* 0x000fe4000bf46270 */
[----:B------:R-:W-:Y:S02]  /*1e20*/  PRMT R110, RZ, 0x7610, R110 ;  /* 0x00007610ff6e7816 */ /* 0x000fe4000000006e */
[----:B------:R-:W-:Y:S02]  /*1e30*/  LEA.HI.X.SX32 R91, R11, R59, 0x1, P0 ;  /* 0x0000003b0b5b7211 */ /* 0x000fe400000f0eff */
[----:B------:R-:W-:-:S02]  /*1e40*/  IADD3 R88, P0, R12, R73, RZ ;  /* 0x000000490c587210 */ /* 0x000fc40007f1e0ff */
[----:B------:R-:W-:Y:S01]  /*1e50*/  LOP3.LUT R74, R66, 0x6, RZ, 0xfc, !PT ;  /* 0x00000006424a7812 */ /* 0x000fe200078efcff */
[----:B------:R1:W3:Y:S01]  /*1e60*/  @!P1 LDG.E.U8 R110, desc[UR10][R90.64] ;  /* 0x0000000a5a6e9981 */ /* 0x0002e2000c1e1100 */
[----:B------:R-:W-:Y:S02]  /*1e70*/  PRMT R112, RZ, 0x7610, R112 ;  /* 0x00007610ff707816 */ /* 0x000fe40000000070 */
[----:B------:R-:W-:Y:S02]  /*1e80*/  LEA.HI.X.SX32 R89, R12, R59, 0x1, P0 ;  /* 0x0000003b0c597211 */ /* 0x000fe400000f0eff */
[----:B------:R-:W-:Y:S02]  /*1e90*/  ISETP.GE.AND P1, PT, R74, UR9, PT ;  /* 0x000000094a007c0c */ /* 0x000fe4000bf26270 */
[----:B------:R-:W-:Y:S01]  /*1ea0*/  LOP3.LUT R74, R66, 0x8, RZ, 0xfc, !PT ;  /* 0x00000008424a7812 */ /* 0x000fe200078efcff */
[----:B------:R4:W5:Y:S01]  /*1eb0*/  @!P2 LDG.E.U8 R112, desc[UR10][R88.64] ;  /* 0x0000000a5870a981 */ /* 0x000962000c1e1100 */
[----:B0-----:R-:W-:-:S02]  /*1ec0*/  IADD3 R92, P0, R13, R73, RZ ;  /* 0x000000490d5c7210 */ /* 0x001fc40007f1e0ff */
[----:B------:R-:W-:Y:S02]  /*1ed0*/  ISETP.GE.AND P2, PT, R74, UR9, PT ;  /* 0x000000094a007c0c */ /* 0x000fe4000bf46270 */
[----:B------:R-:W-:Y:S02]  /*1ee0*/  PRMT R114, RZ, 0x7610, R114 ;  /* 0x00007610ff727816 */ /* 0x000fe40000000072 */
[----:B------:R-:W-:Y:S02]  /*1ef0*/  LEA.HI.X.SX32 R93, R13, R59, 0x1, P0 ;  /* 0x0000003b0d5d7211 */ /* 0x000fe400000f0eff */
[----:B-1----:R-:W-:Y:S02]  /*1f00*/  IADD3 R90, P0, R14, R73, RZ ;  /* 0x000000490e5a7210 */ /* 0x002fe40007f1e0ff */
[----:B------:R-:W-:Y:S01]  /*1f10*/  LOP3.LUT R74, R66, 0xa, RZ, 0xfc, !PT ;  /* 0x0000000a424a7812 */ /* 0x000fe200078efcff */
[----:B------:R0:W5:Y:S01]  /*1f20*/  @!P1 LDG.E.U8 R114, desc[UR10][R92.64] ;  /* 0x0000000a5c729981 */ /* 0x000162000c1e1100 */
[----:B------:R-:W-:-:S02]  /*1f30*/  PRMT R116, RZ, 0x7610, R116 ;  /* 0x00007610ff747816 */ /* 0x000fc40000000074 */
[----:B------:R-:W-:Y:S02]  /*1f40*/  LEA.HI.X.SX32 R91, R14, R59, 0x1, P0 ;  /* 0x0000003b0e5b7211 */ /* 0x000fe400000f0eff */
[----:B------:R-:W-:Y:S02]  /*1f50*/  ISETP.GE.AND P1, PT, R74, UR9, PT ;  /* 0x000000094a007c0c */ /* 0x000fe4000bf26270 */
[----:B------:R-:W-:Y:S01]  /*1f60*/  LOP3.LUT R74, R66, 0xc, RZ, 0xfc, !PT ;  /* 0x0000000c424a7812 */ /* 0x000fe200078efcff */
[----:B------:R1:W5:Y:S01]  /*1f70*/  @!P2 LDG.E.U8 R116, desc[UR10][R90.64] ;  /* 0x0000000a5a74a981 */ /* 0x000362000c1e1100 */
[C---:B----4-:R-:W-:Y:S02]  /*1f80*/  IADD3 R88, P0, R15.reuse, R73, RZ ;  /* 0x000000490f587210 */ /* 0x050fe40007f1e0ff */
[----:B------:R-:W-:Y:S02]  /*1f90*/  ISETP.GE.AND P2, PT, R74, UR9, PT ;  /* 0x000000094a007c0c */ /* 0x000fe4000bf46270 */
[----:B------:R-:W-:-:S02]  /*1fa0*/  LEA.HI.X.SX32 R89, R15, R59, 0x1, P0 ;  /* 0x0000003b0f597211 */ /* 0x000fc400000f0eff */
[C---:B0-----:R-:W-:Y:S02]  /*1fb0*/  IADD3 R92, P0, R16.reuse, R73, RZ ;  /* 0x00000049105c7210 */ /* 0x041fe40007f1e0ff */
[----:B------:R-:W-:Y:S02]  /*1fc0*/  PRMT R124, RZ, 0x7610, R124 ;  /* 0x00007610ff7c7816 */ /* 0x000fe4000000007c */
[----:B------:R-:W-:Y:S02]  /*1fd0*/  LEA.HI.X.SX32 R93, R16, R59, 0x1, P0 ;  /* 0x0000003b105d7211 */ /* 0x000fe400000f0eff */
[----:B------:R-:W-:-:S03]  /*1fe0*/  PRMT R120, RZ, 0x7610, R120 ;  /* 0x00007610ff787816 */ /* 0x000fc60000000078 */
[----:B------:R-:W4:Y:S04]  /*1ff0*/  @!P2 LDG.E.U8 R124, desc[UR10][R92.64] ;  /* 0x0000000a5c7ca981 */ /* 0x000f28000c1e1100 */
[----:B------:R0:W4:Y:S01]  /*2000*/  @!P1 LDG.E.U8 R120, desc[UR10][R88.64] ;  /* 0x0000000a58789981 */ /* 0x000122000c1e1100 */
[----:B------:R-:W-:Y:S02]  /*2010*/  LOP3.LUT R74, R66, 0x10, RZ, 0xfc, !PT ;  /* 0x00000010424a7812 */ /* 0x000fe400078efcff */
[----:B-1----:R-:W-:Y:S02]  /*2020*/  IADD3 R90, P0, R8, R73, RZ ;  /* 0x00000049085a7210 */ /* 0x002fe40007f1e0ff */
[----:B------:R-:W-:Y:S02]  /*2030*/  ISETP.GE.AND P1, PT, R62, UR9, PT ;  /* 0x000000093e007c0c */ /* 0x000fe4000bf26270 */
[----:B------:R-:W-:-:S02]  /*2040*/  ISETP.GE.AND P2, PT, R74, UR9, PT ;  /* 0x000000094a007c0c */ /* 0x000fc4000bf46270 */
[----:B------:R-:W-:Y:S02]  /*2050*/  LEA.HI.X.SX32 R91, R8, R59, 0x1, P0 ;  /* 0x0000003b085b7211 */ /* 0x000fe400000f0eff */
[----:B0-----:R-:W-:Y:S02]  /*2060*/  IADD3 R88, P0, R17, R73, RZ ;  /* 0x0000004911587210 */ /* 0x001fe40007f1e0ff */
[C---:B------:R-:W-:Y:S02]  /*2070*/  LOP3.LUT R74, R66.reuse, 0x12, RZ, 0xfc, !PT ;  /* 0x00000012424a7812 */ /* 0x040fe400078efcff */
[----:B------:R-:W-:Y:S02]  /*2080*/  LOP3.LUT R76, R66, 0x14, RZ, 0xfc, !PT ;  /* 0x00000014424c7812 */ /* 0x000fe400078efcff */
[----:B------:R-:W-:Y:S02]  /*2090*/  PRMT R122, RZ, 0x7610, R122 ;  /* 0x00007610ff7a7816 */ /* 0x000fe4000000007a */
[----:B------:R-:W-:-:S02]  /*20a0*/  PRMT R118, RZ, 0x7610, R118 ;  /* 0x00007610ff767816 */ /* 0x000fc40000000076 */
[----:B------:R-:W-:Y:S02]  /*20b0*/  LEA.HI.X.SX32 R89, R17, R59, 0x1, P0 ;  /* 0x0000003b11597211 */ /* 0x000fe400000f0eff */
[----:B------:R-:W-:Y:S01]  /*20c0*/  ISETP.GE.AND P3, PT, R74, UR9, PT ;  /* 0x000000094a007c0c */ /* 0x000fe2000bf66270 */
[----:B------:R0:W4:Y:S01]  /*20d0*/  @!P1 LDG.E.U8 R122, desc[UR10][R90.64] ;  /* 0x0000000a5a7a9981 */ /* 0x000122000c1e1100 */
[----:B------:R-:W-:Y:S02]  /*20e0*/  ISETP.GE.AND P4, PT, R76, UR9, PT ;  /* 0x000000094c007c0c */ /* 0x000fe4000bf86270 */
[C---:B------:R-:W-:Y:S01]  /*20f0*/  LOP3.LUT R74, R66.reuse, 0x16, RZ, 0xfc, !PT ;  /* 0x00000016424a7812 */ /* 0x040fe200078efcff */
[----:B------:R1:W4:Y:S01]  /*2100*/  @!P2 LDG.E.U8 R118, desc[UR10][R88.64] ;  /* 0x0000000a5876a981 */ /* 0x000322000c1e1100 */
[----:B------:R-:W-:Y:S02]  /*2110*/  LOP3.LUT R76, R66, 0x18, RZ, 0xfc, !PT ;  /* 0x00000018424c7812 */ /* 0x000fe400078efcff */
[----:B------:R-:W-:-:S02]  /*2120*/  ISETP.GE.AND P2, PT, R74, UR9, PT ;  /* 0x000000094a007c0c */ /* 0x000fc4000bf46270 */
[-C--:B0-----:R-:W-:Y:S02]  /*2130*/  IADD3 R90, P6, R18, R73.reuse, RZ ;  /* 0x00000049125a7210 */ /* 0x081fe40007fde0ff */
[----:B------:R-:W-:Y:S02]  /*2140*/  ISETP.GE.AND P1, PT, R76, UR9, PT ;  /* 0x000000094c007c0c */ /* 0x000fe4000bf26270 */
[----:B-1----:R-:W-:Y:S02]  /*2150*/  IADD3 R88, P5, R19, R73, RZ ;  /* 0x0000004913587210 */ /* 0x002fe40007fbe0ff */
[----:B------:R-:W-:Y:S02]  /*2160*/  PRMT R74, RZ, 0x7610, R74 ;  /* 0x00007610ff4a7816 */ /* 0x000fe4000000004a */
[----:B------:R-:W-:Y:S02]  /*2170*/  PRMT R76, RZ, 0x7610, R76 ;  /* 0x00007610ff4c7816 */ /* 0x000fe4000000004c */
[----:B------:R-:W-:-:S02]  /*2180*/  LOP3.LUT R78, R66, 0x1a, RZ, 0xfc, !PT ;  /* 0x0000001a424e7812 */ /* 0x000fc400078efcff */
[-C--:B------:R-:W-:Y:S02]  /*2190*/  LEA.HI.X.SX32 R91, R18, R59.reuse, 0x1, P6 ;  /* 0x0000003b125b7211 */ /* 0x080fe400030f0eff */
[----:B------:R-:W-:Y:S02]  /*21a0*/  LEA.HI.X.SX32 R89, R19, R59, 0x1, P5 ;  /* 0x0000003b13597211 */ /* 0x000fe400028f0eff */
[----:B------:R-:W-:Y:S01]  /*21b0*/  IADD3 R92, P6, R20, R73, RZ ;  /* 0x00000049145c7210 */ /* 0x000fe20007fde0ff */
[----:B------:R-:W4:Y:S01]  /*21c0*/  @!P3 LDG.E.U8 R74, desc[UR10][R90.64] ;  /* 0x0000000a5a4ab981 */ /* 0x000f22000c1e1100 */
[----:B------:R-:W-:Y:S02]  /*21d0*/  ISETP.GE.AND P0, PT, R78, UR9, PT ;  /* 0x000000094e007c0c */ /* 0x000fe4000bf06270 */
[----:B------:R-:W-:Y:S01]  /*21e0*/  PRMT R78, RZ, 0x7610, R78 ;  /* 0x00007610ff4e7816 */ /* 0x000fe2000000004e */
[----:B------:R0:W4:Y:S01]  /*21f0*/  @!P4 LDG.E.U8 R76, desc[UR10][R88.64] ;  /* 0x0000000a584cc981 */ /* 0x000122000c1e1100 */
[----:B------:R-:W-:-:S02]  /*2200*/  LEA.HI.X.SX32 R93, R20, R59, 0x1, P6 ;  /* 0x0000003b145d7211 */ /* 0x000fc400030f0eff */
[----:B------:R-:W-:Y:S02]  /*2210*/  PRMT R80, RZ, 0x7610, R80 ;  /* 0x00007610ff507816 */ /* 0x000fe40000000050 */
[----:B------:R-:W-:Y:S01]  /*2220*/  LOP3.LUT R82, R66, 0x1c, RZ, 0xfc, !PT ;  /* 0x0000001c42527812 */ /* 0x000fe200078efcff */
[----:B------:R1:W4:Y:S01]  /*2230*/  @!P2 LDG.E.U8 R78, desc[UR10][R92.64] ;  /* 0x0000000a5c4ea981 */ /* 0x000322000c1e1100 */
[CC--:B0-----:R-:W-:Y:S02]  /*2240*/  IADD3 R88, P3, R21.reuse, R73.reuse, RZ ;  /* 0x0000004915587210 */ /* 0x0c1fe40007f7e0ff */
[----:B------:R-:W-:Y:S02]  /*2250*/  IADD3 R90, P2, R22, R73, RZ ;  /* 0x00000049165a7210 */ /* 0x000fe40007f5e0ff */
[----:B------:R-:W-:Y:S02]  /*2260*/  LEA.HI.X.SX32 R89, R21, R59, 0x1, P3 ;  /* 0x0000003b15597211 */ /* 0x000fe400018f0eff */
[----:B------:R-:W-:-:S02]  /*2270*/  ISETP.GE.AND P3, PT, R82, UR9, PT ;  /* 0x0000000952007c0c */ /* 0x000fc4000bf66270 */
[----:B------:R-:W-:Y:S01]  /*2280*/  LEA.HI.X.SX32 R91, R22, R59, 0x1, P2 ;  /* 0x0000003b165b7211 */ /* 0x000fe200010f0eff */
[----:B------:R0:W4:Y:S01]  /*2290*/  @!P1 LDG.E.U8 R80, desc[UR10][R88.64] ;  /* 0x0000000a58509981 */ /* 0x000122000c1e1100 */
[----:B------:R-:W-:Y:S02]  /*22a0*/  PRMT R82, RZ, 0x7610, R82 ;  /* 0x00007610ff527816 */ /* 0x000fe40000000052 */
[C---:B-1----:R-:W-:Y:S02]  /*22b0*/  IADD3 R92, P1, R23.reuse, R73, RZ ;  /* 0x00000049175c7210 */ /* 0x042fe40007f3e0ff */
[----:B------:R-:W-:Y:S02]  /*22c0*/  ISETP.GE.AND P2, PT, R64, UR9, PT ;  /* 0x0000000940007c0c */ /* 0x000fe4000bf46270 */
[----:B------:R-:W-:Y:S01]  /*22d0*/  LOP3.LUT R86, R0, 0x1f, RZ, 0xc0, !PT ;  /* 0x0000001f00567812 */ /* 0x000fe200078ec0ff */
[----:B------:R1:W4:Y:S01]  /*22e0*/  @!P0 LDG.E.U8 R82, desc[UR10][R90.64] ;  /* 0x0000000a5a528981 */ /* 0x000322000c1e1100 */
[----:B------:R-:W-:-:S02]  /*22f0*/  LEA.HI.X.SX32 R93, R23, R59, 0x1, P1 ;  /* 0x0000003b175d7211 */ /* 0x000fc400008f0eff */
[C---:B0-----:R-:W-:Y:S02]  /*2300*/  IADD3 R88, P1, R9.reuse, R73, RZ ;  /* 0x0000004909587210 */ /* 0x041fe40007f3e0ff */
[----:B------:R-:W-:Y:S02]  /*2310*/  ISETP.GE.AND P0, PT, R86, UR9, PT ;  /* 0x0000000956007c0c */ /* 0x000fe4000bf06270 */
[----:B------:R-:W-:Y:S02]  /*2320*/  PRMT R84, RZ, 0x7610, R84 ;  /* 0x00007610ff547816 */ /* 0x000fe40000000054 */
[----:B------:R-:W-:Y:S02]  /*2330*/  PRMT R86, RZ, 0x7610, R86 ;  /* 0x00007610ff567816 */ /* 0x000fe40000000056 */
[----:B------:R-:W-:Y:S02]  /*2340*/  LEA.HI.X.SX32 R89, R9, R59, 0x1, P1 ;  /* 0x0000003b09597211 */ /* 0x000fe400008f0eff */
[----:B------:R0:W4:Y:S01]  /*2350*/  @!P3 LDG.E.U8 R84, desc[UR10][R92.64] ;  /* 0x0000000a5c54b981 */ /* 0x000122000c1e1100 */
[----:B------:R-:W-:-:S03]  /*2360*/  IADD3 RZ, P1, R56, R121, RZ ;  /* 0x0000007938ff7210 */ /* 0x000fc60007f3e0ff */
[----:B------:R0:W4:Y:S01]  /*2370*/  @!P2 LDG.E.U8 R86, desc[UR10][R88.64] ;  /* 0x0000000a5856a981 */ /* 0x000122000c1e1100 */
[----:B------:R-:W-:Y:S01]  /*2380*/  BAR.SYNC.DEFER_BLOCKING 0x0 ;  /* 0x0000000000007b1d */ /* 0x000fe20000010000 */
[----:B-1----:R-:W-:Y:S01]  /*2390*/  IMAD.X R91, R4, 0x1, R65, P1 ;  /* 0x00000001045b7824 */ /* 0x002fe200008e0641 */
[----:B------:R-:W-:-:S05]  /*23a0*/  IADD3 RZ, P1, R56, R117, RZ ;  /* 0x0000007538ff7210 */ /* 0x000fca0007f3e0ff */
[----:B0-----:R-:W-:Y:S01]  /*23b0*/  IMAD.X R93, R4, 0x1, R67, P1 ;  /* 0x00000001045d7824 */ /* 0x001fe200008e0643 */
[C---:B------:R-:W-:Y:S01]  /*23c0*/  IADD3 RZ, P1, R56.reuse, R113, RZ ;  /* 0x0000007138ff7210 */ /* 0x040fe20007f3e0ff */
[----:B------:R-:W-:Y:S01]  /*23d0*/  IMAD.IADD R90, R56, 0x1, R121 ;  /* 0x00000001385a7824 */ /* 0x000fe200078e0279 */
[----:B------:R-:W-:-:S03]  /*23e0*/  PRMT R94, RZ, 0x7610, R94 ;  /* 0x00007610ff5e7816 */ /* 0x000fc6000000005e */
[----:B------:R-:W-:Y:S01]  /*23f0*/  IMAD.X R89, R4, 0x1, R69, P1 ;  /* 0x0000000104597824 */ /* 0x000fe200008e0645 */
[C---:B------:R-:W-:Y:S01]  /*2400*/  IADD3 RZ, P1, R56.reuse, R109, RZ ;  /* 0x0000006d38ff7210 */ /* 0x040fe20007f3e0ff */
[C---:B------:R-:W-:Y:S01]  /*2410*/  IMAD.IADD R92, R56.reuse, 0x1, R117 ;  /* 0x00000001385c7824 */ /* 0x040fe200078e0275 */
[----:B------:R-:W-:Y:S01]  /*2420*/  PRMT R96, RZ, 0x7610, R96 ;  /* 0x00007610ff607816 */ /* 0x000fe20000000060 */
[----:B------:R-:W-:Y:S01]  /*2430*/  IMAD.IADD R88, R56, 0x1, R113 ;  /* 0x0000000138587824 */ /* 0x000fe200078e0271 */
[----:B------:R-:W-:Y:S01]  /*2440*/  PRMT R98, RZ, 0x7610, R98 ;  /* 0x00007610ff627816 */ /* 0x000fe20000000062 */
[----:B------:R0:W4:Y:S04]  /*2450*/  @!P0 LDG.E.U8 R94, desc[UR10][R90.64] ;  /* 0x0000000a5a5e8981 */ /* 0x000128000c1e1100 */
[----:B------:R1:W4:Y:S01]  /*2460*/  @!P0 LDG.E.U8 R96, desc[UR10][R92.64] ;  /* 0x0000000a5c608981 */ /* 0x000322000c1e1100 */
[----:B------:R-:W-:-:S03]  /*2470*/  PRMT R100, RZ, 0x7610, R100 ;  /* 0x00007610ff647816 */ /* 0x000fc60000000064 */
[----:B------:R1:W4:Y:S01]  /*2480*/  @!P0 LDG.E.U8 R98, desc[UR10][R88.64] ;  /* 0x0000000a58628981 */ /* 0x000322000c1e1100 */
[----:B0-----:R-:W-:Y:S01]  /*2490*/  IMAD.X R91, R4, 0x1, R71, P1 ;  /* 0x00000001045b7824 */ /* 0x001fe200008e0647 */
[----:B------:R-:W-:-:S05]  /*24a0*/  IADD3 RZ, P1, R56, R105, RZ ;  /* 0x0000006938ff7210 */ /* 0x000fca0007f3e0ff */
[----:B-1----:R-:W-:Y:S01]  /*24b0*/  IMAD.X R93, R4, 0x1, R72, P1 ;  /* 0x00000001045d7824 */ /* 0x002fe200008e0648 */
[C---:B------:R-:W-:Y:S01]  /*24c0*/  IADD3 RZ, P1, R56.reuse, R101, RZ ;  /* 0x0000006538ff7210 */ /* 0x040fe20007f3e0ff */
[----:B------:R-:W-:-:S04]  /*24d0*/  IMAD.IADD R90, R56, 0x1, R109 ;  /* 0x00000001385a7824 */ /* 0x000fc800078e026d */
[----:B------:R-:W-:Y:S01]  /*24e0*/  IMAD.X R89, R4, 0x1, R68, P1 ;  /* 0x0000000104597824 */ /* 0x000fe200008e0644 */
[C---:B------:R-:W-:Y:S01]  /*24f0*/  IADD3 RZ, P1, R56.reuse, R97, RZ ;  /* 0x0000006138ff7210 */ /* 0x040fe20007f3e0ff */
[----:B------:R0:W4:Y:S01]  /*2500*/  @!P0 LDG.E.U8 R100, desc[UR10][R90.64] ;  /* 0x0000000a5a648981 */ /* 0x000122000c1e1100 */
[----:B------:R-:W-:Y:S01]  /*2510*/  PRMT R102, RZ, 0x7610, R102 ;  /* 0x00007610ff667816 */ /* 0x000fe20000000066 */
[C---:B------:R-:W-:Y:S01]  /*2520*/  IMAD.IADD R92, R56.reuse, 0x1, R105 ;  /* 0x00000001385c7824 */ /* 0x040fe200078e0269 */
[----:B------:R-:W-:Y:S01]  /*2530*/  PRMT R104, RZ, 0x7610, R104 ;  /* 0x00007610ff687816 */ /* 0x000fe20000000068 */
[----:B------:R-:W-:-:S03]  /*2540*/  IMAD.IADD R88, R56, 0x1, R101 ;  /* 0x0000000138587824 */ /* 0x000fc600078e0265 */
[----:B------:R1:W4:Y:S01]  /*2550*/  @!P0 LDG.E.U8 R102, desc[UR10][R92.64] ;  /* 0x0000000a5c668981 */ /* 0x000322000c1e1100 */
[----:B0-----:R-:W-:Y:S01]  /*2560*/  IMAD.X R91, R4, 0x1, R123, P1 ;  /* 0x00000001045b7824 */ /* 0x001fe200008e067b */
[----:B------:R-:W-:Y:S02]  /*2570*/  IADD3 RZ, P1, R56, R87, RZ ;  /* 0x0000005738ff7210 */ /* 0x000fe40007f3e0ff */
[----:B------:R0:W4:Y:S03]  /*2580*/  @!P0 LDG.E.U8 R104, desc[UR10][R88.64] ;  /* 0x0000000a58688981 */ /* 0x000126000c1e1100 */
[----:B-1----:R-:W-:Y:S01]  /*2590*/  IMAD.X R93, R4, 0x1, R119, P1 ;  /* 0x00000001045d7824 */ /* 0x002fe200008e0677 */
[C---:B------:R-:W-:Y:S01]  /*25a0*/  IADD3 RZ, P1, R56.reuse, R85, RZ ;  /* 0x0000005538ff7210 */ /* 0x040fe20007f3e0ff */
[----:B------:R-:W-:Y:S01]  /*25b0*/  IMAD.IADD R90, R56, 0x1, R97 ;  /* 0x00000001385a7824 */ /* 0x000fe200078e0261 */
[----:B------:R-:W-:-:S03]  /*25c0*/  PRMT R106, RZ, 0x7610, R106 ;  /* 0x00007610ff6a7816 */ /* 0x000fc6000000006a */
[----:B0-----:R-:W-:Y:S01]  /*25d0*/  IMAD.X R89, R4, 0x1, R115, P1 ;  /* 0x0000000104597824 */ /* 0x001fe200008e0673 */
[C---:B------:R-:W-:Y:S01]  /*25e0*/  IADD3 RZ, P1, R56.reuse, R83, RZ ;  /* 0x0000005338ff7210 */ /* 0x040fe20007f3e0ff */
[C---:B------:R-:W-:Y:S01]  /*25f0*/  IMAD.IADD R92, R56.reuse, 0x1, R87 ;  /* 0x00000001385c7824 */ /* 0x040fe200078e0257 */
[----:B------:R0:W4:Y:S01]  /*2600*/  @!P0 LDG.E.U8 R106, desc[UR10][R90.64] ;  /* 0x0000000a5a6a8981 */ /* 0x000122000c1e1100 */
[----:B------:R-:W-:Y:S02]  /*2610*/  IMAD.IADD R88, R56, 0x1, R85 ;  /* 0x0000000138587824 */ /* 0x000fe400078e0255 */
[----:B0-----:R-:W-:Y:S01]  /*2620*/  IMAD.X R91, R4, 0x1, R111, P1 ;  /* 0x00000001045b7824 */ /* 0x001fe200008e066f */
[C---:B------:R-:W-:Y:S01]  /*2630*/  IADD3 RZ, P1, R56.reuse, R81, RZ ;  /* 0x0000005138ff7210 */ /* 0x040fe20007f3e0ff */
[----:B------:R-:W-:Y:S01]  /*2640*/  IMAD.IADD R90, R56, 0x1, R83 ;  /* 0x00000001385a7824 */ /* 0x000fe200078e0253 */
[----:B--2---:R0:W-:Y:S02]  /*2650*/  STS.U8 [R7+UR8], R108 ;  /* 0x0000006c07007988 */ /* 0x0041e40008000008 */
[----:B0-----:R-:W-:-:S02]  /*2660*/  PRMT R108, RZ, 0x7610, R108 ;  /* 0x00007610ff6c7816 */ /* 0x001fc4000000006c */
[----:B---3--:R0:W-:Y:S04]  /*2670*/  STS.U8 [R7+UR8+0x2], R110 ;  /* 0x0000026e07007988 */ /* 0x0081e80008000008 */
[----:B------:R1:W2:Y:S01]  /*2680*/  @!P0 LDG.E.U8 R108, desc[UR10][R92.64] ;  /* 0x0000000a5c6c8981 */ /* 0x0002a2000c1e1100 */
[----:B0-----:R-:W-:Y:S01]  /*2690*/  PRMT R110, RZ, 0x7610, R110 ;  /* 0x00007610ff6e7816 */ /* 0x001fe2000000006e */
[----:B-1----:R-:W-:Y:S01]  /*26a0*/  IMAD.X R93, R4, 0x1, R107, P1 ;  /* 0x00000001045d7824 */ /* 0x002fe200008e066b */
[C---:B------:R-:W-:Y:S01]  /*26b0*/  IADD3 RZ, P1, R56.reuse, R79, RZ ;  /* 0x0000004f38ff7210 */ /* 0x040fe20007f3e0ff */
[----:B-----5:R0:W-:Y:S01]  /*26c0*/  STS.U8 [R7+UR8+0x4], R112 ;  /* 0x0000047007007988 */ /* 0x0201e20008000008 */
[----:B------:R-:W-:-:S03]  /*26d0*/  IMAD.IADD R92, R56, 0x1, R81 ;  /* 0x00000001385c7824 */ /* 0x000fc600078e0251 */
[----:B------:R1:W3:Y:S04]  /*26e0*/  @!P0 LDG.E.U8 R110, desc[UR10][R88.64] ;  /* 0x0000000a586e8981 */ /* 0x0002e8000c1e1100 */
[----:B------:R5:W-:Y:S01]  /*26f0*/  STS.U8 [R7+UR8+0x6], R114 ;  /* 0x0000067207007988 */ /* 0x000be20008000008 */
[----:B0-----:R-:W-:Y:S01]  /*2700*/  PRMT R112, RZ, 0x7610, R112 ;  /* 0x00007610ff707816 */ /* 0x001fe20000000070 */
[----:B-1----:R-:W-:Y:S01]  /*2710*/  IMAD.X R89, R4, 0x1, R103, P1 ;  /* 0x0000000104597824 */ /* 0x002fe200008e0667 */
[----:B------:R-:W-:-:S04]  /*2720*/  IADD3 RZ, P1, R56, R77, RZ ;  /* 0x0000004d38ff7210 */ /* 0x000fc80007f3e0ff */
[----:B------:R0:W2:Y:S01]  /*2730*/  @!P0 LDG.E.U8 R112, desc[UR10][R90.64] ;  /* 0x0000000a5a708981 */ /* 0x0000a2000c1e1100 */
[----:B-----5:R-:W-:-:S03]  /*2740*/  PRMT R114, RZ, 0x7610, R114 ;  /* 0x00007610ff727816 */ /* 0x020fc60000000072 */
[----:B------:R1:W-:Y:S01]  /*2750*/  STS.U8 [R7+UR8+0x8], R116 ;  /* 0x0000087407007988 */ /* 0x0003e20008000008 */
[----:B------:R-:W-:-:S03]  /*2760*/  IMAD.IADD R88, R56, 0x1, R79 ;  /* 0x0000000138587824 */ /* 0x000fc600078e024f */
[----:B------:R5:W2:Y:S01]  /*2770*/  @!P0 LDG.E.U8 R114, desc[UR10][R92.64] ;  /* 0x0000000a5c728981 */ /* 0x000aa2000c1e1100 */
[----:B0-----:R-:W-:Y:S01]  /*2780*/  IMAD.X R91, R4, 0x1, R99, P1 ;  /* 0x00000001045b7824 */ /* 0x001fe200008e0663 */
[----:B-1----:R-:W-:Y:S02]  /*2790*/  PRMT R116, RZ, 0x7610, R116 ;  /* 0x00007610ff747816 */ /* 0x002fe40000000074 */
[----:B-----5:R-:W-:-:S04]  /*27a0*/  IADD3 R92, P1, R56, R125, RZ ;  /* 0x0000007d385c7210 */ /* 0x020fc80007f3e0ff */
[----:B------:R0:W5:Y:S01]  /*27b0*/  @!P0 LDG.E.U8 R116, desc[UR10][R88.64] ;  /* 0x0000000a58748981 */ /* 0x000162000c1e1100 */
[----:B------:R-:W-:-:S03]  /*27c0*/  IMAD.X R93, R4, 0x1, R63, P1 ;  /* 0x00000001045d7824 */ /* 0x000fc600008e063f */
[----:B----4-:R1:W-:Y:S01]  /*27d0*/  STS.U8 [R7+UR8+0xc], R124 ;  /* 0x00000c7c07007988 */ /* 0x0103e20008000008 */
[C---:B------:R-:W-:Y:S01]  /*27e0*/  IMAD.IADD R90, R56.reuse, 0x1, R77 ;  /* 0x00000001385a7824 */ /* 0x040fe200078e024d */
[----:B0-----:R-:W-:Y:S02]  /*27f0*/  IADD3 R88, P1, R56, R70, RZ ;  /* 0x0000004638587210 */ /* 0x001fe40007f3e0ff */
[----:B------:R0:W-:Y:S01]  /*2800*/  STS.U8 [R7+UR8+0xa], R120 ;  /* 0x00000a7807007988 */ /* 0x0001e20008000008 */
[----:B-1----:R-:W-:Y:S02]  /*2810*/  PRMT R124, RZ, 0x7610, R124 ;  /* 0x00007610ff7c7816 */ /* 0x002fe4000000007c */
[----:B------:R-:W-:Y:S01]  /*2820*/  IMAD.X R89, R4, 0x1, R61, P1 ;  /* 0x0000000104597824 */ /* 0x000fe200008e063d */
[----:B------:R-:W-:-:S03]  /*2830*/  IADD3 RZ, P1, R56, R5, RZ ;  /* 0x0000000538ff7210 */ /* 0x000fc60007f3e0ff */
[----:B------:R1:W4:Y:S01]  /*2840*/  @!P0 LDG.E.U8 R124, desc[UR10][R92.64] ;  /* 0x0000000a5c7c8981 */ /* 0x000322000c1e1100 */
[----:B0-----:R-:W-:-:S06]  /*2850*/  PRMT R120, RZ, 0x7610, R120 ;  /* 0x00007610ff787816 */ /* 0x001fcc0000000078 */
[----:B------:R0:W5:Y:S01]  /*2860*/  @!P0 LDG.E.U8 R120, desc[UR10][R90.64] ;  /* 0x0000000a5a788981 */ /* 0x000162000c1e1100 */
[----:B-1----:R-:W-:Y:S02]  /*2870*/  PRMT R93, RZ, 0x7610, R93 ;  /* 0x00007610ff5d7816 */ /* 0x002fe4000000005d */
[----:B------:R-:W-:-:S04]  /*2880*/  PRMT R92, RZ, 0x7610, R92 ;  /* 0x00007610ff5c7816 */ /* 0x000fc8000000005c */
[----:B------:R-:W4:Y:S01]  /*2890*/  @!P0 LDG.E.U8 R93, desc[UR10][R88.64] ;  /* 0x0000000a585d8981 */ /* 0x000f22000c1e1100 */
[----:B0-----:R-:W-:Y:S02]  /*28a0*/  IMAD.IADD R90, R56, 0x1, R5 ;  /* 0x00000001385a7824 */ /* 0x001fe400078e0205 */
[----:B------:R-:W-:-:S05]  /*28b0*/  IMAD.X R91, R4, 0x1, R95, P1 ;  /* 0x00000001045b7824 */ /* 0x000fca00008e065f */
[----:B------:R-:W4:Y:S04]  /*28c0*/  @!P0 LDG.E.U8 R92, desc[UR10][R90.64] ;  /* 0x0000000a5a5c8981 */ /* 0x000f28000c1e1100 */
[----:B------:R0:W-:Y:S04]  /*28d0*/  STS.U8 [R7+UR8+0xe], R122 ;  /* 0x00000e7a07007988 */ /* 0x0001e80008000008 */
[----:B------:R0:W-:Y:S04]  /*28e0*/  STS.U8 [R3+UR8], R118 ;  /* 0x0000007603007988 */ /* 0x0001e80008000008 */
[----:B------:R0:W-:Y:S04]  /*28f0*/  STS.U8 [R3+UR8+0x2], R74 ;  /* 0x0000024a03007988 */ /* 0x0001e80008000008 */
        /* <DEDUP_REMOVED lines=9> */
[----:B------:R0:W-:Y:S01]  /*2990*/  STS.U8 [R60+UR8+0xc00], R106 ;  /* 0x000c006a3c007988 */ /* 0x0001e20008000008 */
[----:B------:R-:W-:Y:S01]  /*29a0*/  UMOV UR5, 0xc0000010 ;  /* 0xc000001000057882 */ /* 0x000fe20000000000 */
[----:B------:R-:W-:-:S02]  /*29b0*/  UMOV UR7, 0xc0000010 ;  /* 0xc000001000077882 */ /* 0x000fc40000000000 */
[----:B---3--:R0:W-:Y:S04]  /*29c0*/  STS.U8 [R60+UR8+0xd00], R110 ;  /* 0x000d006e3c007988 */ /* 0x0081e80008000008 */
[----:B--2---:R0:W-:Y:S04]  /*29d0*/  STS.U8 [R60+UR8+0xe00], R114 ;  /* 0x000e00723c007988 */ /* 0x0041e80008000008 */
[----:B-----5:R0:W-:Y:S04]  /*29e0*/  STS.U8 [R60+UR8+0xf00], R120 ;  /* 0x000f00783c007988 */ /* 0x0201e80008000008 */
[----:B----4-:R0:W-:Y:S04]  /*29f0*/  STS.U8 [R60+UR8+0x800], R93 ;  /* 0x0008005d3c007988 */ /* 0x0101e80008000008 */
        /* <DEDUP_REMOVED lines=8> */
[----:B------:R1:W-:Y:S06]  /*2a80*/  MEMBAR.ALL.CTA ;  /* 0x0000000000007992 */ /* 0x0003ec0000008000 */
[----:B-1----:R-:W1:Y:S02]  /*2a90*/  FENCE.VIEW.ASYNC.S ;  /* 0x00000000000073c6 */ /* 0x002e640000000000 */
[----:B-1----:R-:W-:Y:S06]  /*2aa0*/  BAR.SYNC.DEFER_BLOCKING 0x0 ;  /* 0x0000000000007b1d */ /* 0x002fec0000010000 */
[----:B------:R-:W-:-:S06]  /*2ab0*/  WARPGROUP.ARRIVE ;  /* 0x00000000000079c5 */ /* 0x000fcc0000000000 */
[----:B------:R-:W-:Y:S01]  /*2ac0*/  QGMMA.64x64x32.F32.E5M2.E5M2 R24, gdesc[UR4], R24, gsb0 ;  /* 0x00e00000041879f3 */ /* 0x000fe20008003818 */
[----:B------:R-:W-:Y:S02]  /*2ad0*/  USHF.R.S32.HI UR5, URZ, 0x1f, UR12 ;  /* 0x0000001f3f057899 */ /* 0x000fe4000801140c */
[----:B------:R-:W-:Y:S01]  /*2ae0*/  IADD3 R81, P4, R81, UR12, RZ ;  /* 0x0000000c51517c10 */ /* 0x000fe2000ff9e0ff */
[----:B------:R-:W-:-:S03]  /*2af0*/  VIADD R58, R58, 0xffffffff ;  /* 0xffffffff3a3a7836 */ /* 0x000fc60000000000 */
[----:B------:R-:W-:Y:S02]  /*2b00*/  IADD3.X R107, R107, UR5, RZ, P4, !PT ;  /* 0x000000056b6b7c10 */ /* 0x000fe4000a7fe4ff */
[----:B------:R-:W-:Y:S02]  /*2b10*/  IADD3 R109, P4, R109, UR12, RZ ;  /* 0x0000000c6d6d7c10 */ /* 0x000fe4000ff9e0ff */
[----:B------:R-:W-:Y:S02]  /*2b20*/  IADD3 R5, P1, R5, UR12, RZ ;  /* 0x0000000c05057c10 */ /* 0x000fe4000ff3e0ff */
[----:B------:R-:W-:Y:S02]  /*2b30*/  IADD3 R77, P2, R77, UR12, RZ ;  /* 0x0000000c4d4d7c10 */ /* 0x000fe4000ff5e0ff */
[----:B------:R-:W-:Y:S02]  /*2b40*/  IADD3.X R71, R71, UR5, RZ, P4, !PT ;  /* 0x0000000547477c10 */ /* 0x000fe4000a7fe4ff */
[----:B------:R-:W-:-:S02]  /*2b50*/  ISETP.NE.U32.AND P4, PT, R58, RZ, PT ;  /* 0x000000ff3a00720c */ /* 0x000fc40003f85070 */
[----:B------:R-:W-:Y:S02]  /*2b60*/  IADD3 R79, P3, R79, UR12, RZ ;  /* 0x0000000c4f4f7c10 */ /* 0x000fe4000ff7e0ff */
[----:B------:R-:W-:Y:S02]  /*2b70*/  IADD3.X R95, R95, UR5, RZ, P1, !PT ;  /* 0x000000055f5f7c10 */ /* 0x000fe40008ffe4ff */
[----:B------:R-:W-:Y:S02]  /*2b80*/  IADD3.X R99, R99, UR5, RZ, P2, !PT ;  /* 0x0000000563637c10 */ /* 0x000fe400097fe4ff */
[----:B------:R-:W-:Y:S02]  /*2b90*/  IADD3 R83, P5, R83, UR12, RZ ;  /* 0x0000000c53537c10 */ /* 0x000fe4000ffbe0ff */
[----:B------:R-:W-:Y:S02]  /*2ba0*/  IADD3 R85, P6, R85, UR12, RZ ;  /* 0x0000000c55557c10 */ /* 0x000fe4000ffde0ff */
[----:B------:R-:W-:-:S02]  /*2bb0*/  IADD3 R87, P0, R87, UR12, RZ ;  /* 0x0000000c57577c10 */ /* 0x000fc4000ff1e0ff */
[----:B------:R-:W-:Y:S02]  /*2bc0*/  IADD3 R97, P1, R97, UR12, RZ ;  /* 0x0000000c61617c10 */ /* 0x000fe4000ff3e0ff */
[----:B------:R-:W-:Y:S02]  /*2bd0*/  IADD3 R101, P2, R101, UR12, RZ ;  /* 0x0000000c65657c10 */ /* 0x000fe4000ff5e0ff */
[----:B------:R-:W-:Y:S02]  /*2be0*/  IADD3.X R103, R103, UR5, RZ, P3, !PT ;  /* 0x0000000567677c10 */ /* 0x000fe40009ffe4ff */
[----:B------:R-:W-:Y:S02]  /*2bf0*/  IADD3 R105, P3, R105, UR12, RZ ;  /* 0x0000000c69697c10 */ /* 0x000fe4000ff7e0ff */
[----:B------:R-:W-:Y:S02]  /*2c00*/  IADD3.X R111, R111, UR5, RZ, P5, !PT ;  /* 0x000000056f6f7c10 */ /* 0x000fe4000affe4ff */
[----:B------:R-:W-:-:S02]  /*2c10*/  IADD3.X R115, R115, UR5, RZ, P6, !PT ;  /* 0x0000000573737c10 */ /* 0x000fc4000b7fe4ff */
[----:B------:R-:W-:Y:S02]  /*2c20*/  IADD3.X R119, R119, UR5, RZ, P0, !PT ;  /* 0x0000000577777c10 */ /* 0x000fe400087fe4ff */
[----:B------:R-:W-:Y:S02]  /*2c30*/  IADD3.X R123, R123, UR5, RZ, P1, !PT ;  /* 0x000000057b7b7c10 */ /* 0x000fe40008ffe4ff */
[----:B------:R-:W-:Y:S02]  /*2c40*/  IADD3.X R68, R68, UR5, RZ, P2, !PT ;  /* 0x0000000544447c10 */ /* 0x000fe400097fe4ff */
[----:B------:R-:W-:Y:S02]  /*2c50*/  IADD3 R113, P5, R113, UR12, RZ ;  /* 0x0000000c71717c10 */ /* 0x000fe4000ffbe0ff */
[----:B------:R-:W-:Y:S02]  /*2c60*/  IADD3 R117, P6, R117, UR12, RZ ;  /* 0x0000000c75757c10 */ /* 0x000fe4000ffde0ff */
[----:B------:R-:W-:-:S02]  /*2c70*/  IADD3 R121, P0, R121, UR12, RZ ;  /* 0x0000000c79797c10 */ /* 0x000fc4000ff1e0ff */
[----:B------:R-:W-:Y:S02]  /*2c80*/  IADD3 R125, P1, R125, UR12, RZ ;  /* 0x0000000c7d7d7c10 */ /* 0x000fe4000ff3e0ff */
[----:B------:R-:W-:Y:S02]  /*2c90*/  IADD3 R70, P2, R70, UR12, RZ ;  /* 0x0000000c46467c10 */ /* 0x000fe4000ff5e0ff */
[----:B------:R-:W-:Y:S01]  /*2ca0*/  IADD3.X R72, R72, UR5, RZ, P3, !PT ;  /* 0x0000000548487c10 */ /* 0x000fe20009ffe4ff */
[----:B------:R-:W-:Y:S01]  /*2cb0*/  UIADD3 UR9, UR9, -0x20, URZ ;  /* 0xffffffe009097890 */ /* 0x000fe2000fffe03f */
[----:B------:R-:W-:Y:S02]  /*2cc0*/  IADD3 R73, P3, R10, R73, RZ ;  /* 0x000000490a497210 */ /* 0x000fe40007f7e0ff */
[----:B------:R-:W-:Y:S02]  /*2cd0*/  IADD3.X R69, R69, UR5, RZ, P5, !PT ;  /* 0x0000000545457c10 */ /* 0x000fe4000affe4ff */
[----:B------:R-:W-:-:S02]  /*2ce0*/  IADD3.X R67, R67, UR5, RZ, P6, !PT ;  /* 0x0000000543437c10 */ /* 0x000fc4000b7fe4ff */
[----:B------:R-:W-:Y:S02]  /*2cf0*/  IADD3.X R65, R65, UR5, RZ, P0, !PT ;  /* 0x0000000541417c10 */ /* 0x000fe400087fe4ff */
[----:B------:R-:W-:Y:S02]  /*2d00*/  IADD3.X R63, R63, UR5, RZ, P1, !PT ;  /* 0x000000053f3f7c10 */ /* 0x000fe40008ffe4ff */
[----:B------:R-:W-:Y:S02]  /*2d10*/  IADD3.X R61, R61, UR5, RZ, P2, !PT ;  /* 0x000000053d3d7c10 */ /* 0x000fe400097fe4ff */
[----:B------:R-:W-:Y:S01]  /*2d20*/  LEA.HI.X.SX32 R59, R10, R59, 0x1, P3 ;  /* 0x0000003b0a3b7211 */ /* 0x000fe200018f0eff */
[----:B------:R-:W-:Y:S02]  /*2d30*/  WARPGROUP.DEPBAR.LE gsb0, 0x0 ;  /* 0x00008000000079c5 */ /* 0x000fe40000010000 */
[----:B0-----:R-:W-:Y:S05]  /*2d40*/  @P4 BRA `(.L_x_1) ;  /* 0xfffffff0000c4947 */ /* 0x001fea000383ffff */
.L_x_0:
[----:B------:R-:W-:Y:S01]  /*2d50*/  F2FP.SATFINITE.E5M2.F32.PACK_AB_MERGE_C R25, R25, R24, RZ ;  /* 0x000000181919723e */ /* 0x000fe200048060ff */
[C---:B------:R-:W-:Y:S01]  /*2d60*/  IMAD.SHL.U32 R4, R0.reuse, 0x10, RZ ;  /* 0x0000001000047824 */ /* 0x040fe200078e00ff */
[----:B------:R-:W-:Y:S01]  /*2d70*/  F2FP.SATFINITE.E5M2.F32.PACK_AB_MERGE_C R27, R27, R26, RZ ;  /* 0x0000001a1b1b723e */ /* 0x000fe200048060ff */
[----:B------:R-:W-:Y:S01]  /*2d80*/  IMAD.SHL.U32 R5, R0, 0x80, RZ ;  /* 0x0000008000057824 */ /* 0x000fe200078e00ff */
[----:B------:R-:W-:Y:S01]  /*2d90*/  F2FP.SATFINITE.E5M2.F32.PACK_AB_MERGE_C R29, R29, R28, RZ ;  /* 0x0000001c1d1d723e */ /* 0x000fe200048060ff */
[--C-:B------:R-:W-:Y:S01]  /*2da0*/  IMAD.IADD R64, R64, 0x1, R75.reuse ;  /* 0x0000000140407824 */ /* 0x100fe200078e024b */
[----:B------:R-:W-:Y:S01]  /*2db0*/  F2FP.SATFINITE.E5M2.F32.PACK_AB_MERGE_C R31, R31, R30, RZ ;  /* 0x0000001e1f1f723e */ /* 0x000fe200048060ff */
[----:B------:R-:W-:Y:S01]  /*2dc0*/  IMAD.IADD R62, R62, 0x1, R75 ;  /* 0x000000013e3e7824 */ /* 0x000fe200078e024b */
[----:B------:R-:W-:Y:S01]  /*2dd0*/  F2FP.SATFINITE.E5M2.F32.PACK_AB_MERGE_C R3, R33, R32, RZ ;  /* 0x000000202103723e */ /* 0x000fe200048060ff */
[----:B------:R-:W-:Y:S01]  /*2de0*/  BAR.SYNC.DEFER_BLOCKING 0x0 ;  /* 0x0000000000007b1d */ /* 0x000fe20000010000 */
[----:B------:R-:W-:-:S02]  /*2df0*/  F2FP.SATFINITE.E5M2.F32.PACK_AB_MERGE_C R35, R35, R34, RZ ;  /* 0x000000222323723e */ /* 0x000fc400048060ff */
[----:B------:R-:W-:Y:S02]  /*2e00*/  F2FP.SATFINITE.E5M2.F32.PACK_AB_MERGE_C R41, R41, R40, RZ ;  /* 0x000000282929723e */ /* 0x000fe400048060ff */
[----:B------:R-:W-:Y:S01]  /*2e10*/  F2FP.SATFINITE.E5M2.F32.PACK_AB_MERGE_C R42, R43, R42, RZ ;  /* 0x0000002a2b2a723e */ /* 0x000fe200048060ff */
[----:B------:R-:W-:Y:S01]  /*2e20*/  ULDC.64 UR6, c[0x0][0x228] ;  /* 0x00008a0000067ab9 */ /* 0x000fe20000000a00 */
[----:B------:R-:W-:Y:S01]  /*2e30*/  F2FP.SATFINITE.E5M2.F32.PACK_AB_MERGE_C R44, R45, R44, RZ ;  /* 0x0000002c2d2c723e */ /* 0x000fe200048060ff */
[----:B------:R-:W-:Y:S01]  /*2e40*/  ULDC UR4, c[0x0][0x244] ;  /* 0x0000910000047ab9 */ /* 0x000fe20000000800 */
[----:B------:R-:W-:Y:S02]  /*2e50*/  F2FP.SATFINITE.E5M2.F32.PACK_AB_MERGE_C R47, R47, R46, RZ ;  /* 0x0000002e2f2f723e */ /* 0x000fe400048060ff */
[----:B------:R-:W-:Y:S02]  /*2e60*/  F2FP.SATFINITE.E5M2.F32.PACK_AB_MERGE_C R48, R49, R48, RZ ;  /* 0x000000303130723e */ /* 0x000fe400048060ff */
[----:B------:R-:W-:-:S02]  /*2e70*/  F2FP.SATFINITE.E5M2.F32.PACK_AB_MERGE_C R50, R51, R50, RZ ;  /* 0x000000323332723e */ /* 0x000fc400048060ff */
[C---:B------:R-:W-:Y:S02]  /*2e80*/  LOP3.LUT R10, R75.reuse, R66, RZ, 0xfc, !PT ;  /* 0x000000424b0a7212 */ /* 0x040fe400078efcff */
[C-C-:B------:R-:W-:Y:S02]  /*2e90*/  LOP3.LUT R17, R75.reuse, 0x3c, R66.reuse, 0xfe, !PT ;  /* 0x0000003c4b117812 */ /* 0x140fe400078efe42 */
[C-C-:B------:R-:W-:Y:S02]  /*2ea0*/  LOP3.LUT R19, R75.reuse, 0x3a, R66.reuse, 0xfe, !PT ;  /* 0x0000003a4b137812 */ /* 0x140fe400078efe42 */
[C-C-:B------:R-:W-:Y:S02]  /*2eb0*/  LOP3.LUT R33, R75.reuse, 0x38, R66.reuse, 0xfe, !PT ;  /* 0x000000384b217812 */ /* 0x140fe400078efe42 */
[C-C-:B------:R-:W-:Y:S02]  /*2ec0*/  LOP3.LUT R43, R75.reuse, 0x36, R66.reuse, 0xfe, !PT ;  /* 0x000000364b2b7812 */ /* 0x140fe400078efe42 */
[----:B------:R-:W-:-:S02]  /*2ed0*/  LOP3.LUT R40, R75, 0x34, R66, 0xfe, !PT ;  /* 0x000000344b287812 */ /* 0x000fc400078efe42 */
[C-C-:B------:R-:W-:Y:S02]  /*2ee0*/  LOP3.LUT R45, R75.reuse, 0x32, R66.reuse, 0xfe, !PT ;  /* 0x000000324b2d7812 */ /* 0x140fe400078efe42 */
        /* <DEDUP_REMOVED lines=20> */
[----:B------:R-:W-:Y:S02]  /*3030*/  LOP3.LUT R66, R75, 0x2, R66, 0xfe, !PT ;  /* 0x000000024b427812 */ /* 0x000fe400078efe42 */
[C---:B------:R-:W-:Y:S01]  /*3040*/  LEA.HI R75, R0.reuse, R75, RZ, 0x1a ;  /* 0x0000004b004b7211 */ /* 0x040fe200078fd0ff */
[----:B------:R-:W-:Y:S01]  /*3050*/  IMAD.SHL.U32 R0, R0, 0x8, RZ ;  /* 0x0000000800007824 */ /* 0x000fe200078e00ff */
[----:B------:R-:W-:-:S02]  /*3060*/  LOP3.LUT R4, R4, 0x70, RZ, 0xc0, !PT ;  /* 0x0000007004047812 */ /* 0x000fc400078ec0ff */
[----:B------:R-:W-:Y:S02]  /*3070*/  LOP3.LUT R5, R5, 0x400, RZ, 0xc0, !PT ;  /* 0x0000040005057812 */ /* 0x000fe400078ec0ff */
[----:B------:R-:W-:Y:S02]  /*3080*/  LOP3.LUT R25, R25, 0xffff, RZ, 0xc0, !PT ;  /* 0x0000ffff19197812 */ /* 0x000fe400078ec0ff */
[----:B------:R-:W-:Y:S02]  /*3090*/  LOP3.LUT R8, R3, 0xffff, RZ, 0xc0, !PT ;  /* 0x0000ffff03087812 */ /* 0x000fe400078ec0ff */
[----:B------:R-:W-:Y:S02]  /*30a0*/  LOP3.LUT R6, R29, 0xffff, RZ, 0xc0, !PT ;  /* 0x0000ffff1d067812 */ /* 0x000fe400078ec0ff */
[----:B------:R-:W-:Y:S02]  /*30b0*/  IADD3 R5, R5, UR8, R4 ;  /* 0x0000000805057c10 */ /* 0x000fe4000fffe004 */
[----:B------:R-:W-:-:S02]  /*30c0*/  LOP3.LUT R0, R0, 0x380, RZ, 0xc0, !PT ;  /* 0x0000038000007812 */ /* 0x000fc400078ec0ff */
[----:B------:R-:W-:Y:S02]  /*30d0*/  PRMT R4, R8, 0x3340, R1 ;  /* 0x0000334008047816 */ /* 0x000fe40000000001 */
[----:B------:R-:W-:Y:S01]  /*30e0*/  PRMT R3, R25, 0x3340, R6 ;  /* 0x0000334019037816 */ /* 0x000fe20000000006 */
[----:B------:R-:W-:Y:S01]  /*30f0*/  IMAD.IADD R13, R0, 0x1, R5 ;  /* 0x00000001000d7824 */ /* 0x000fe200078e0205 */
[----:B------:R-:W-:Y:S02]  /*3100*/  LOP3.LUT R27, R27, 0xffff, RZ, 0xc0, !PT ;  /* 0x0000ffff1b1b7812 */ /* 0x000fe400078ec0ff */
[----:B------:R-:W-:Y:S02]  /*3110*/  LOP3.LUT R68, R31, 0xffff, RZ, 0xc0, !PT ;  /* 0x0000ffff1f447812 */ /* 0x000fe400078ec0ff */
[----:B------:R-:W-:Y:S02]  /*3120*/  LOP3.LUT R70, R35, 0xffff, RZ, 0xc0, !PT ;  /* 0x0000ffff23467812 */ /* 0x000fe400078ec0ff */
[----:B------:R-:W-:-:S02]  /*3130*/  PRMT R9, R3, 0x5410, R4 ;  /* 0x0000541003097816 */ /* 0x000fc40000000004 */
[----:B------:R-:W-:Y:S02]  /*3140*/  SHF.R.U32.HI R0, RZ, 0x8, R25 ;  /* 0x00000008ff007819 */ /* 0x000fe40000011619 */
[----:B------:R-:W-:Y:S02]  /*3150*/  SHF.R.U32.HI R4, RZ, 0x8, R6 ;  /* 0x00000008ff047819 */ /* 0x000fe40000011606 */
[----:B------:R-:W-:Y:S02]  /*3160*/  SHF.R.U32.HI R6, RZ, 0x8, R8 ;  /* 0x00000008ff067819 */ /* 0x000fe40000011608 */
[----:B------:R-:W-:Y:S02]  /*3170*/  SHF.R.U32.HI R3, RZ, 0x8, R27 ;  /* 0x00000008ff037819 */ /* 0x000fe4000001161b */
[----:B------:R-:W-:Y:S02]  /*3180*/  SHF.R.U32.HI R5, RZ, 0x8, R68 ;  /* 0x00000008ff057819 */ /* 0x000fe40000011644 */
[----:B------:R-:W-:-:S02]  /*3190*/  SHF.R.U32.HI R7, RZ, 0x8, R70 ;  /* 0x00000008ff077819 */ /* 0x000fc40000011646 */
[----:B------:R-:W-:Y:S02]  /*31a0*/  LOP3.LUT R11, R0, 0xffff, RZ, 0xc0, !PT ;  /* 0x0000ffff000b7812 */ /* 0x000fe400078ec0ff */
[----:B------:R-:W-:Y:S02]  /*31b0*/  LOP3.LUT R4, R4, 0xffff, RZ, 0xc0, !PT ;  /* 0x0000ffff04047812 */ /* 0x000fe400078ec0ff */
[----:B------:R-:W-:Y:S02]  /*31c0*/  LOP3.LUT R6, R6, 0xffff, RZ, 0xc0, !PT ;  /* 0x0000ffff06067812 */ /* 0x000fe400078ec0ff */
[----:B------:R-:W-:Y:S02]  /*31d0*/  LOP3.LUT R5, R5, 0xffff, RZ, 0xc0, !PT ;  /* 0x0000ffff05057812 */ /* 0x000fe400078ec0ff */
[----:B------:R-:W-:Y:S02]  /*31e0*/  LOP3.LUT R0, R3, 0xffff, RZ, 0xc0, !PT ;  /* 0x0000ffff03007812 */ /* 0x000fe400078ec0ff */
[----:B------:R-:W-:-:S02]  /*31f0*/  LOP3.LUT R7, R7, 0xffff, RZ, 0xc0, !PT ;  /* 0x0000ffff07077812 */ /* 0x000fc400078ec0ff */
[----:B------:R-:W-:Y:S02]  /*3200*/  F2FP.SATFINITE.E5M2.F32.PACK_AB_MERGE_C R36, R37, R36, RZ ;  /* 0x000000242524723e */ /* 0x000fe400048060ff */
[----:B------:R-:W-:Y:S02]  /*3210*/  F2FP.SATFINITE.E5M2.F32.PACK_AB_MERGE_C R38, R39, R38, RZ ;  /* 0x000000262726723e */ /* 0x000fe400048060ff */
[----:B------:R-:W-:Y:S02]  /*3220*/  PRMT R8, R27, 0x3340, R68 ;  /* 0x000033401b087816 */ /* 0x000fe40000000044 */
[--C-:B------:R-:W-:Y:S02]  /*3230*/  PRMT R15, R70, 0x3340, R1.reuse ;  /* 0x00003340460f7816 */ /* 0x100fe40000000001 */
[----:B------:R-:W-:Y:S02]  /*3240*/  PRMT R4, R11, 0x3340, R4 ;  /* 0x000033400b047816 */ /* 0x000fe40000000004 */
[----:B------:R-:W-:-:S02]  /*3250*/  PRMT R3, R6, 0x3340, R1 ;  /* 0x0000334006037816 */ /* 0x000fc40000000001 */
[----:B------:R-:W-:Y:S02]  /*3260*/  PRMT R0, R0, 0x3340, R5 ;  /* 0x0000334000007816 */ /* 0x000fe40000000005 */
[----:B------:R-:W-:Y:S02]  /*3270*/  PRMT R7, R7, 0x3340, R2 ;  /* 0x0000334007077816 */ /* 0x000fe40000000002 */
[----:B------:R-:W-:Y:S02]  /*3280*/  LOP3.LUT R36, R36, 0xffff, RZ, 0xc0, !PT ;  /* 0x0000ffff24247812 */ /* 0x000fe400078ec0ff */
[----:B------:R-:W-:Y:S02]  /*3290*/  PRMT R3, R4, 0x5410, R3 ;  /* 0x0000541004037816 */ /* 0x000fe40000000003 */
[----:B------:R-:W-:Y:S02]  /*32a0*/  PRMT R15, R8, 0x5410, R15 ;  /* 0x00005410080f7816 */ /* 0x000fe4000000000f */
[----:B------:R-:W-:-:S02]  /*32b0*/  PRMT R7, R0, 0x5410, R7 ;  /* 0x0000541000077816 */ /* 0x000fc40000000007 */
[----:B------:R-:W-:Y:S02]  /*32c0*/  LOP3.LUT R38, R38, 0xffff, RZ, 0xc0, !PT ;  /* 0x0000ffff26267812 */ /* 0x000fe400078ec0ff */
[--C-:B------:R-:W-:Y:S02]  /*32d0*/  PRMT R4, R9, 0x4210, R36.reuse ;  /* 0x0000421009047816 */ /* 0x100fe40000000024 */
[----:B------:R-:W-:Y:S02]  /*32e0*/  PRMT R5, R3, 0x5210, R36 ;  /* 0x0000521003057816 */ /* 0x000fe40000000024 */
[--C-:B------:R-:W-:Y:S02]  /*32f0*/  PRMT R6, R15, 0x4210, R38.reuse ;  /* 0x000042100f067816 */ /* 0x100fe40000000026 */
[----:B------:R-:W-:Y:S02]  /*3300*/  PRMT R7, R7, 0x5210, R38 ;  /* 0x0000521007077816 */ /* 0x000fe40000000026 */
[----:B------:R-:W-:-:S02]  /*3310*/  LOP3.LUT R48, R48, 0xffff, RZ, 0xc0, !PT ;  /* 0x0000ffff30307812 */ /* 0x000fc400078ec0ff */
[----:B------:R-:W-:Y:S01]  /*3320*/  LOP3.LUT R41, R41, 0xffff, RZ, 0xc0, !PT ;  /* 0x0000ffff29297812 */ /* 0x000fe200078ec0ff */
[----:B------:R-:W-:Y:S01]  /*3330*/  STSM.16.M88.4 [R13], R4 ;  /* 0x000000040d007844 */ /* 0x000fe20000000200 */
[----:B------:R-:W-:Y:S02]  /*3340*/  LOP3.LUT R44, R44, 0xffff, RZ, 0xc0, !PT ;  /* 0x0000ffff2c2c7812 */ /* 0x000fe400078ec0ff */
[----:B------:R-:W-:Y:S02]  /*3350*/  ISETP.GE.AND P0, PT, R2, UR6, PT ;  /* 0x0000000602007c0c */ /* 0x000fe4000bf06270 */
[----:B------:R-:W-:Y:S02]  /*3360*/  PRMT R3, R48, 0x3340, R1 ;  /* 0x0000334030037816 */ /* 0x000fe40000000001 */
[----:B------:R-:W-:Y:S02]  /*3370*/  PRMT R0, R41, 0x3340, R44 ;  /* 0x0000334029007816 */ /* 0x000fe4000000002c */
[----:B------:R-:W-:-:S02]  /*3380*/  ISETP.LT.AND P2, PT, R19, UR7, !P0 ;  /* 0x0000000713007c0c */ /* 0x000fc4000c741270 */
[----:B------:R-:W-:Y:S02]  /*3390*/  PRMT R19, R0, 0x5410, R3 ;  /* 0x0000541000137816 */ /* 0x000fe40000000003 */
[----:B------:R-:W0:Y:S01]  /*33a0*/  LDC R3, c[0x0][0x248] ;  /* 0x00009200ff037b82 */ /* 0x000e220000000800 */
[----:B------:R-:W-:-:S07]  /*33b0*/  LEA R60, R60, UR8, 0x4 ;  /* 0x000000083c3c7c11 */ /* 0x000fce000f8e20ff */
[----:B------:R-:W-:Y:S01]  /*33c0*/  BAR.SYNC.DEFER_BLOCKING 0x0 ;  /* 0x0000000000007b1d */ /* 0x000fe20000010000 */
[----:B------:R-:W-:Y:S02]  /*33d0*/  LOP3.LUT R42, R42, 0xffff, RZ, 0xc0, !PT ;  /* 0x0000ffff2a2a7812 */ /* 0x000fe400078ec0ff */
[----:B------:R-:W-:Y:S02]  /*33e0*/  LOP3.LUT R47, R47, 0xffff, RZ, 0xc0, !PT ;  /* 0x0000ffff2f2f7812 */ /* 0x000fe400078ec0ff */
[----:B------:R-:W-:Y:S02]  /*33f0*/  LOP3.LUT R50, R50, 0xffff, RZ, 0xc0, !PT ;  /* 0x0000ffff32327812 */ /* 0x000fe400078ec0ff */
[----:B------:R-:W-:Y:S02]  /*3400*/  ISETP.LT.AND P1, PT, R17, UR7, !P0 ;  /* 0x0000000711007c0c */ /* 0x000fe4000c721270 */
[----:B------:R-:W-:Y:S02]  /*3410*/  SHF.R.U32.HI R0, RZ, 0x8, R41 ;  /* 0x00000008ff007819 */ /* 0x000fe40000011629 */
[----:B------:R-:W-:-:S02]  /*3420*/  SHF.R.U32.HI R9, RZ, 0x8, R44 ;  /* 0x00000008ff097819 */ /* 0x000fc4000001162c */
[----:B------:R-:W-:Y:S02]  /*3430*/  SHF.R.U32.HI R15, RZ, 0x8, R48 ;  /* 0x00000008ff0f7819 */ /* 0x000fe40000011630 */
[----:B------:R-:W-:Y:S02]  /*3440*/  SHF.R.U32.HI R8, RZ, 0x8, R42 ;  /* 0x00000008ff087819 */ /* 0x000fe4000001162a */
[----:B------:R-:W-:Y:S02]  /*3450*/  SHF.R.U32.HI R11, RZ, 0x8, R47 ;  /* 0x00000008ff0b7819 */ /* 0x000fe4000001162f */
[----:B------:R-:W-:Y:S02]  /*3460*/  SHF.R.U32.HI R17, RZ, 0x8, R50 ;  /* 0x00000008ff117819 */ /* 0x000fe40000011632 */
[----:B------:R-:W-:Y:S01]  /*3470*/  LOP3.LUT R9, R9, 0xffff, RZ, 0xc0, !PT ;  /* 0x0000ffff09097812 */ /* 0x000fe200078ec0ff */
[----:B0-----:R-:W-:Y:S01]  /*3480*/  IMAD R31, R10, R3, RZ ;  /* 0x000000030a1f7224 */ /* 0x001fe200078e02ff */
[----:B------:R-:W-:Y:S01]  /*3490*/  LOP3.LUT R0, R0, 0xffff, RZ, 0xc0, !PT ;  /* 0x0000ffff00007812 */ /* 0x000fe200078ec0ff */
[----:B------:R-:W0:Y:S01]  /*34a0*/  LDS.128 R4, [R60] ;  /* 0x000000003c047984 */ /* 0x000e220000000c00 */
[----:B------:R-:W-:-:S02]  /*34b0*/  LOP3.LUT R15, R15, 0xffff, RZ, 0xc0, !PT ;  /* 0x0000ffff0f0f7812 */ /* 0x000fc400078ec0ff */
[----:B------:R-:W-:Y:S02]  /*34c0*/  LOP3.LUT R11, R11, 0xffff, RZ, 0xc0, !PT ;  /* 0x0000ffff0b0b7812 */ /* 0x000fe400078ec0ff */
[----:B------:R-:W-:Y:S02]  /*34d0*/  LOP3.LUT R8, R8, 0xffff, RZ, 0xc0, !PT ;  /* 0x0000ffff08087812 */ /* 0x000fe400078ec0ff */
[----:B------:R-:W-:Y:S02]  /*34e0*/  LOP3.LUT R17, R17, 0xffff, RZ, 0xc0, !PT ;  /* 0x0000ffff11117812 */ /* 0x000fe400078ec0ff */
[----:B------:R-:W-:Y:S02]  /*34f0*/  F2FP.SATFINITE.E5M2.F32.PACK_AB_MERGE_C R52, R53, R52, RZ ;  /* 0x000000343534723e */ /* 0x000fe400048060ff */
[----:B------:R-:W-:Y:S02]  /*3500*/  F2FP.SATFINITE.E5M2.F32.PACK_AB_MERGE_C R54, R55, R54, RZ ;  /* 0x000000363736723e */ /* 0x000fe400048060ff */
[----:B------:R-:W-:-:S02]  /*3510*/  PRMT R21, R42, 0x3340, R47 ;  /* 0x000033402a157816 */ /* 0x000fc4000000002f */
[----:B------:R-:W-:Y:S02]  /*3520*/  PRMT R36, R50, 0x3340, R1 ;  /* 0x0000334032247816 */ /* 0x000fe40000000001 */
[----:B------:R-:W-:Y:S02]  /*3530*/  PRMT R0, R0, 0x3340, R9 ;  /* 0x0000334000007816 */ /* 0x000fe40000000009 */
[--C-:B------:R-:W-:Y:S02]  /*3540*/  PRMT R15, R15, 0x3340, R2.reuse ;  /* 0x000033400f0f7816 */ /* 0x100fe40000000002 */
[----:B------:R-:W-:Y:S02]  /*3550*/  PRMT R8, R8, 0x3340, R11 ;  /* 0x0000334008087816 */ /* 0x000fe4000000000b */
[----:B------:R-:W-:Y:S01]  /*3560*/  PRMT R17, R17, 0x3340, R2 ;  /* 0x0000334011117816 */ /* 0x000fe20000000002 */
[----:B------:R-:W-:Y:S01]  /*3570*/  IMAD R2, R2, UR4, RZ ;  /* 0x0000000402027c24 */ /* 0x000fe2000f8e02ff */
[----:B------:R-:W-:Y:S01]  /*3580*/  PRMT R21, R21, 0x5410, R36 ;  /* 0x0000541015157816 */ /* 0x000fe20000000024 */
[----:B------:R-:W-:Y:S01]  /*3590*/  ULDC.64 UR4, c[0x0][0x220] ;  /* 0x0000880000047ab9 */ /* 0x000fe20000000a00 */
[----:B------:R-:W-:-:S02]  /*35a0*/  LOP3.LUT R52, R52, 0xffff, RZ, 0xc0, !PT ;  /* 0x0000ffff34347812 */ /* 0x000fc400078ec0ff */
[----:B------:R-:W-:Y:S01]  /*35b0*/  PRMT R9, R0, 0x5410, R15 ;  /* 0x0000541000097816 */ /* 0x000fe2000000000f */
[-C--:B------:R-:W-:Y:S01]  /*35c0*/  IMAD R15, R66, R3.reuse, RZ ;  /* 0x00000003420f7224 */ /* 0x080fe200078e02ff */
[----:B------:R-:W-:Y:S01]  /*35d0*/  PRMT R11, R8, 0x5410, R17 ;  /* 0x00005410080b7816 */ /* 0x000fe20000000011 */
[----:B------:R-:W-:Y:S01]  /*35e0*/  IMAD R17, R34, R3, RZ ;  /* 0x0000000322117224 */ /* 0x000fe200078e02ff */
[----:B------:R-:W-:Y:S01]  /*35f0*/  LOP3.LUT R54, R54, 0xffff, RZ, 0xc0, !PT ;  /* 0x0000ffff36367812 */ /* 0x000fe200078ec0ff */
[----:B------:R-:W-:Y:S01]  /*3600*/  BAR.SYNC.DEFER_BLOCKING 0x0 ;  /* 0x0000000000007b1d */ /* 0x000fe20000010000 */
[----:B------:R-:W-:Y:S02]  /*3610*/  ISETP.LT.AND P3, PT, R10, UR7, !P0 ;  /* 0x000000070a007c0c */ /* 0x000fe4000c761270 */
[--C-:B------:R-:W-:Y:S02]  /*3620*/  PRMT R8, R19, 0x4210, R52.reuse ;  /* 0x0000421013087816 */ /* 0x100fe40000000034 */
[----:B------:R-:W-:-:S02]  /*3630*/  PRMT R9, R9, 0x5210, R52 ;  /* 0x0000521009097816 */ /* 0x000fc40000000034 */
[--C-:B------:R-:W-:Y:S02]  /*3640*/  PRMT R10, R21, 0x4210, R54.reuse ;  /* 0x00004210150a7816 */ /* 0x100fe40000000036 */
[----:B------:R-:W-:Y:S02]  /*3650*/  PRMT R11, R11, 0x5210, R54 ;  /* 0x000052100b0b7816 */ /* 0x000fe40000000036 */
[----:B------:R-:W-:Y:S02]  /*3660*/  IADD3 R0, P5, R2, UR4, RZ ;  /* 0x0000000402007c10 */ /* 0x000fe4000ffbe0ff */
[----:B------:R-:W-:Y:S02]  /*3670*/  ISETP.LT.AND P4, PT, R66, UR7, !P0 ;  /* 0x0000000742007c0c */ /* 0x000fe4000c781270 */
[----:B------:R-:W-:Y:S02]  /*3680*/  LEA.HI.X.SX32 R2, R2, UR5, 0x1, P5 ;  /* 0x0000000502027c11 */ /* 0x000fe4000a8f0eff */
[----:B------:R-:W-:-:S02]  /*3690*/  IADD3 R36, P5, R31, R0, RZ ;  /* 0x000000001f247210 */ /* 0x000fc40007fbe0ff */
[----:B0-----:R-:W-:Y:S02]  /*36a0*/  PRMT R21, R4, 0x7770, RZ ;  /* 0x0000777004157816 */ /* 0x001fe400000000ff */
[----:B------:R-:W-:Y:S01]  /*36b0*/  LEA.HI.X.SX32 R37, R31, R2, 0x1, P5 ;  /* 0x000000021f257211 */ /* 0x000fe200028f0eff */
[----:B------:R-:W-:Y:S01]  /*36c0*/  IMAD R31, R3, 0x20, R31 ;  /* 0x00000020031f7824 */ /* 0x000fe200078e021f */
[C---:B------:R-:W-:Y:S01]  /*36d0*/  IADD3 R38, P6, R15.reuse, R0, RZ ;  /* 0x000000000f267210 */ /* 0x040fe20007fde0ff */
[----:B------:R0:W-:Y:S01]  /*36e0*/  STSM.16.M88.4 [R13], R8 ;  /* 0x000000080d007844 */ /* 0x0001e20000000200 */
[----:B------:R-:W-:Y:S01]  /*36f0*/  BAR.SYNC.DEFER_BLOCKING 0x0 ;  /* 0x0000000000007b1d */ /* 0x000fe20000010000 */
[----:B------:R-:W-:Y:S02]  /*3700*/  ISETP.LT.AND P5, PT, R34, UR7, !P0 ;  /* 0x0000000722007c0c */ /* 0x000fe4000c7a1270 */
[----:B------:R-:W-:Y:S02]  /*3710*/  LEA.HI.X.SX32 R39, R15, R2, 0x1, P6 ;  /* 0x000000020f277211 */ /* 0x000fe400030f0eff */
[----:B------:R-:W-:-:S02]  /*3720*/  PRMT R19, R5, 0x7770, RZ ;  /* 0x0000777005137816 */ /* 0x000fc400000000ff */
[----:B------:R-:W-:Y:S01]  /*3730*/  PRMT R15, R6, 0x7770, RZ ;  /* 0x00007770060f7816 */ /* 0x000fe200000000ff */
[-C--:B0-----:R-:W-:Y:S02]  /*3740*/  IMAD R9, R32, R3.reuse, RZ ;  /* 0x0000000320097224 */ /* 0x081fe400078e02ff */
[-C--:B------:R-:W-:Y:S02]  /*3750*/  IMAD R11, R30, R3.reuse, RZ ;  /* 0x000000031e0b7224 */ /* 0x080fe400078e02ff */
[----:B------:R-:W-:Y:S01]  /*3760*/  IMAD R13, R28, R3, RZ ;  /* 0x000000031c0d7224 */ /* 0x000fe200078e02ff */
[----:B------:R-:W-:-:S04]  /*3770*/  IADD3 R8, P6, R9, R0, RZ ;  /* 0x0000000009087210 */ /* 0x000fc80007fde0ff */
[----:B------:R-:W-:Y:S02]  /*3780*/  LEA.HI.X.SX32 R9, R9, R2, 0x1, P6 ;  /* 0x0000000209097211 */ /* 0x000fe400030f0eff */
[----:B------:R-:W-:Y:S01]  /*3790*/  ISETP.LT.AND P6, PT, R28, UR7, !P0 ;  /* 0x000000071c007c0c */ /* 0x000fe2000c7c1270 */
[----:B------:R-:W-:Y:S01]  /*37a0*/  @P3 STG.E.U8 desc[UR10][R36.64], R21 ;  /* 0x0000001524003986 */ /* 0x000fe2000c10110a */
[----:B------:R-:W-:-:S03]  /*37b0*/  IADD3 R34, P3, R17, R0, RZ ;  /* 0x0000000011227210 */ /* 0x000fc60007f7e0ff */
[----:B------:R0:W-:Y:S01]  /*37c0*/  @P4 STG.E.U8 desc[UR10][R38.64], R19 ;  /* 0x0000001326004986 */ /* 0x0001e2000c10110a */
[----:B------:R-:W-:Y:S02]  /*37d0*/  LEA.HI.X.SX32 R35, R17, R2, 0x1, P3 ;  /* 0x0000000211237211 */ /* 0x000fe400018f0eff */
[----:B------:R-:W-:Y:S02]  /*37e0*/  ISETP.LT.AND P4, PT, R32, UR7, !P0 ;  /* 0x0000000720007c0c */ /* 0x000fe4000c781270 */
[----:B------:R-:W-:Y:S01]  /*37f0*/  ISETP.LT.AND P3, PT, R30, UR7, !P0 ;  /* 0x000000071e007c0c */ /* 0x000fe2000c761270 */
[----:B------:R1:W-:Y:S01]  /*3800*/  @P5 STG.E.U8 desc[UR10][R34.64], R15 ;  /* 0x0000000f22005986 */ /* 0x0003e2000c10110a */
[C---:B------:R-:W-:Y:S02]  /*3810*/  IADD3 R10, P5, R11.reuse, R0, RZ ;  /* 0x000000000b0a7210 */ /* 0x040fe40007fbe0ff */
[----:B------:R-:W-:Y:S02]  /*3820*/  PRMT R17, R4, 0x7771, RZ ;  /* 0x0000777104117816 */ /* 0x000fe400000000ff */
[----:B------:R-:W-:-:S02]  /*3830*/  LEA.HI.X.SX32 R11, R11, R2, 0x1, P5 ;  /* 0x000000020b0b7211 */ /* 0x000fc400028f0eff */
[----:B0-----:R-:W-:Y:S02]  /*3840*/  PRMT R19, R7, 0x7770, RZ ;  /* 0x0000777007137816 */ /* 0x001fe400000000ff */
[----:B------:R-:W-:Y:S02]  /*3850*/  IADD3 R28, P5, R13, R0, RZ ;  /* 0x000000000d1c7210 */ /* 0x000fe40007fbe0ff */
[----:B------:R-:W-:Y:S01]  /*3860*/  PRMT R21, R5, 0x7771, RZ ;  /* 0x0000777105157816 */ /* 0x000fe200000000ff */
[-C--:B-1----:R-:W-:Y:S01]  /*3870*/  IMAD R15, R26, R3.reuse, RZ ;  /* 0x000000031a0f7224 */ /* 0x082fe200078e02ff */
[----:B------:R0:W-:Y:S01]  /*3880*/  @P4 STG.E.U8 desc[UR10][R8.64], R19 ;  /* 0x0000001308004986 */ /* 0x0001e2000c10110a */
[----:B------:R-:W-:Y:S01]  /*3890*/  LEA.HI.X.SX32 R29, R13, R2, 0x1, P5 ;  /* 0x000000020d1d7211 */ /* 0x000fe200028f0eff */
[----:B------:R-:W-:Y:S01]  /*38a0*/  IMAD R13, R62, R3, RZ ;  /* 0x000000033e0d7224 */ /* 0x000fe200078e02ff */
[----:B------:R-:W-:Y:S01]  /*38b0*/  ISETP.LT.AND P4, PT, R26, UR7, !P0 ;  /* 0x000000071a007c0c */ /* 0x000fe2000c781270 */
[----:B------:R1:W-:Y:S01]  /*38c0*/  @P3 STG.E.U8 desc[UR10][R10.64], R17 ;  /* 0x000000110a003986 */ /* 0x0003e2000c10110a */
[----:B------:R-:W-:-:S02]  /*38d0*/  IADD3 R26, P5, R15, R0, RZ ;  /* 0x000000000f1a7210 */ /* 0x000fc40007fbe0ff */
[----:B------:R-:W-:Y:S01]  /*38e0*/  ISETP.LT.AND P3, PT, R62, UR7, !P0 ;  /* 0x000000073e007c0c */ /* 0x000fe2000c761270 */
[----:B------:R2:W-:Y:S01]  /*38f0*/  @P6 STG.E.U8 desc[UR10][R28.64], R21 ;  /* 0x000000151c006986 */ /* 0x0005e2000c10110a */
[----:B------:R-:W-:Y:S02]  /*3900*/  LEA.HI.X.SX32 R27, R15, R2, 0x1, P5 ;  /* 0x000000020f1b7211 */ /* 0x000fe400028f0eff */
[----:B------:R-:W-:Y:S02]  /*3910*/  ISETP.LT.AND P5, PT, R24, UR7, !P0 ;  /* 0x0000000718007c0c */ /* 0x000fe4000c7a1270 */
[C---:B0-----:R-:W-:Y:S02]  /*3920*/  IADD3 R8, P6, R13.reuse, R0, RZ ;  /* 0x000000000d087210 */ /* 0x041fe40007fde0ff */
[----:B------:R-:W-:Y:S01]  /*3930*/  PRMT R19, R6, 0x7771, RZ ;  /* 0x0000777106137816 */ /* 0x000fe200000000ff */
[-C--:B-1----:R-:W-:Y:S01]  /*3940*/  IMAD R11, R24, R3.reuse, RZ ;  /* 0x00000003180b7224 */ /* 0x082fe200078e02ff */
[----:B------:R-:W-:Y:S01]  /*3950*/  LEA.HI.X.SX32 R9, R13, R2, 0x1, P6 ;  /* 0x000000020d097211 */ /* 0x000fe200030f0eff */
[----:B------:R-:W-:Y:S01]  /*3960*/  IMAD R13, R22, R3, RZ ;  /* 0x00000003160d7224 */ /* 0x000fe200078e02ff */
[----:B------:R-:W-:Y:S01]  /*3970*/  PRMT R17, R7, 0x7771, RZ ;  /* 0x0000777107117816 */ /* 0x000fe200000000ff */
[----:B------:R-:W-:Y:S01]  /*3980*/  @P4 STG.E.U8 desc[UR10][R26.64], R19 ;  /* 0x000000131a004986 */ /* 0x000fe2000c10110a */
[----:B------:R-:W-:-:S02]  /*3990*/  IADD3 R24, P6, R11, R0, RZ ;  /* 0x000000000b187210 */ /* 0x000fc40007fde0ff */
[----:B------:R-:W-:Y:S01]  /*39a0*/  PRMT R15, R4, 0x7772, RZ ;  /* 0x00007772040f7816 */ /* 0x000fe200000000ff */
[----:B------:R0:W-:Y:S01]  /*39b0*/  @P3 STG.E.U8 desc[UR10][R8.64], R17 ;  /* 0x0000001108003986 */ /* 0x0001e2000c10110a */
[----:B------:R-:W-:Y:S01]  /*39c0*/  LEA.HI.X.SX32 R25, R11, R2, 0x1, P6 ;  /* 0x000000020b197211 */ /* 0x000fe200030f0eff */
[----:B------:R-:W-:Y:S01]  /*39d0*/  IMAD R11, R20, R3, RZ ;  /* 0x00000003140b7224 */ /* 0x000fe200078e02ff */
[----:B------:R-:W-:Y:S02]  /*39e0*/  ISETP.LT.AND P4, PT, R22, UR7, !P0 ;  /* 0x0000000716007c0c */ /* 0x000fe4000c781270 */
[----:B------:R-:W-:Y:S01]  /*39f0*/  ISETP.LT.AND P3, PT, R20, UR7, !P0 ;  /* 0x0000000714007c0c */ /* 0x000fe2000c761270 */
[----:B------:R1:W-:Y:S01]  /*3a00*/  @P5 STG.E.U8 desc[UR10][R24.64], R15 ;  /* 0x0000000f18005986 */ /* 0x0003e2000c10110a */
[-C--:B------:R-:W-:Y:S02]  /*3a10*/  IADD3 R22, P5, R11, R0.reuse, RZ ;  /* 0x000000000b167210 */ /* 0x080fe40007fbe0ff */
[----:B------:R-:W-:-:S02]  /*3a20*/  IADD3 R20, P6, R13, R0, RZ ;  /* 0x000000000d147210 */ /* 0x000fc40007fde0ff */
[-C--:B------:R-:W-:Y:S02]  /*3a30*/  LEA.HI.X.SX32 R23, R11, R2.reuse, 0x1, P5 ;  /* 0x000000020b177211 */ /* 0x080fe400028f0eff */
[----:B------:R-:W3:Y:S01]  /*3a40*/  LDS.128 R8, [R60] ;  /* 0x000000003c087984 */ /* 0x000ee20000000c00 */
[----:B--2---:R-:W-:Y:S01]  /*3a50*/  LEA.HI.X.SX32 R21, R13, R2, 0x1, P6 ;  /* 0x000000020d157211 */ /* 0x004fe200030f0eff */
[CC--:B------:R-:W-:Y:S01]  /*3a60*/  IMAD R13, R18.reuse, R3.reuse, RZ ;  /* 0x00000003120d7224 */ /* 0x0c0fe200078e02ff */
[----:B------:R-:W-:Y:S02]  /*3a70*/  ISETP.LT.AND P6, PT, R18, UR7, !P0 ;  /* 0x0000000712007c0c */ /* 0x000fe4000c7c1270 */
[----:B0-----:R-:W-:Y:S01]  /*3a80*/  PRMT R17, R5, 0x7772, RZ ;  /* 0x0000777205117816 */ /* 0x001fe200000000ff */
[----:B-1----:R-:W-:Y:S01]  /*3a90*/  IMAD R15, R14, R3, RZ ;  /* 0x000000030e0f7224 */ /* 0x002fe200078e02ff */
[----:B------:R-:W-:Y:S02]  /*3aa0*/  IADD3 R18, P5, R13, R0, RZ ;  /* 0x000000000d127210 */ /* 0x000fe40007fbe0ff */
[----:B------:R-:W-:Y:S01]  /*3ab0*/  PRMT R29, R6, 0x7772, RZ ;  /* 0x00007772061d7816 */ /* 0x000fe200000000ff */
[----:B------:R0:W-:Y:S01]  /*3ac0*/  @P4 STG.E.U8 desc[UR10][R20.64], R17 ;  /* 0x0000001114004986 */ /* 0x0001e2000c10110a */
[----:B------:R-:W-:-:S02]  /*3ad0*/  ISETP.LT.AND P4, PT, R14, UR7, !P0 ;  /* 0x000000070e007c0c */ /* 0x000fc4000c781270 */
[----:B------:R-:W-:Y:S01]  /*3ae0*/  LEA.HI.X.SX32 R19, R13, R2, 0x1, P5 ;  /* 0x000000020d137211 */ /* 0x000fe200028f0eff */
[CC--:B------:R-:W-:Y:S01]  /*3af0*/  IMAD R13, R16.reuse, R3.reuse, RZ ;  /* 0x00000003100d7224 */ /* 0x0c0fe200078e02ff */
[----:B------:R-:W-:Y:S01]  /*3b00*/  PRMT R27, R7, 0x7772, RZ ;  /* 0x00007772071b7816 */ /* 0x000fe200000000ff */
[----:B------:R1:W-:Y:S01]  /*3b10*/  @P3 STG.E.U8 desc[UR10][R22.64], R29 ;  /* 0x0000001d16003986 */ /* 0x0003e2000c10110a */
[-C--:B------:R-:W-:Y:S02]  /*3b20*/  IADD3 R14, P5, R15, R0.reuse, RZ ;  /* 0x000000000f0e7210 */ /* 0x080fe40007fbe0ff */
[----:B------:R-:W-:Y:S01]  /*3b30*/  ISETP.LT.AND P3, PT, R16, UR7, !P0 ;  /* 0x0000000710007c0c */ /* 0x000fe2000c761270 */
[----:B------:R-:W-:Y:S01]  /*3b40*/  @P6 STG.E.U8 desc[UR10][R18.64], R27 ;  /* 0x0000001b12006986 */ /* 0x000fe2000c10110a */
[----:B------:R-:W-:Y:S01]  /*3b50*/  IADD3 R16, P6, R13, R0, RZ ;  /* 0x000000000d107210 */ /* 0x000fe20007fde0ff */
[----:B0-----:R-:W-:Y:S01]  /*3b60*/  IMAD R21, R12, R3, RZ ;  /* 0x000000030c157224 */ /* 0x001fe200078e02ff */
[----:B------:R-:W-:Y:S01]  /*3b70*/  LEA.HI.X.SX32 R15, R15, R2, 0x1, P5 ;  /* 0x000000020f0f7211 */ /* 0x000fe200028f0eff */
[----:B------:R-:W-:Y:S01]  /*3b80*/  VIADD R20, R75, 0x3e ;  /* 0x0000003e4b147836 */ /* 0x000fe20000000000 */
[----:B------:R-:W-:-:S02]  /*3b90*/  PRMT R25, R4, 0x7773, RZ ;  /* 0x0000777304197816 */ /* 0x000fc400000000ff */
[----:B------:R-:W-:Y:S02]  /*3ba0*/  ISETP.LT.AND P5, PT, R12, UR7, !P0 ;  /* 0x000000070c007c0c */ /* 0x000fe4000c7a1270 */
[----:B------:R-:W-:Y:S01]  /*3bb0*/  LEA.HI.X.SX32 R17, R13, R2, 0x1, P6 ;  /* 0x000000020d117211 */ /* 0x000fe200030f0eff */
[----:B------:R0:W-:Y:S01]  /*3bc0*/  @P4 STG.E.U8 desc[UR10][R14.64], R25 ;  /* 0x000000190e004986 */ /* 0x0001e2000c10110a */
[----:B------:R-:W-:Y:S01]  /*3bd0*/  IADD3 R4, P6, R21, R0, RZ ;  /* 0x0000000015047210 */ /* 0x000fe20007fde0ff */
[C---:B------:R-:W-:Y:S01]  /*3be0*/  IMAD R13, R64.reuse, R3, RZ ;  /* 0x00000003400d7224 */ /* 0x040fe200078e02ff */
[----:B-1----:R-:W-:Y:S02]  /*3bf0*/  PRMT R23, R5, 0x7773, RZ ;  /* 0x0000777305177816 */ /* 0x002fe400000000ff */
[----:B------:R-:W-:Y:S02]  /*3c00*/  ISETP.LT.AND P4, PT, R64, UR7, !P0 ;  /* 0x0000000740007c0c */ /* 0x000fe4000c781270 */
[----:B------:R-:W-:Y:S01]  /*3c10*/  LEA.HI.X.SX32 R5, R21, R2, 0x1, P6 ;  /* 0x0000000215057211 */ /* 0x000fe200030f0eff */
[----:B------:R1:W-:Y:S01]  /*3c20*/  @P3 STG.E.U8 desc[UR10][R16.64], R23 ;  /* 0x0000001710003986 */ /* 0x0003e2000c10110a */
[----:B------:R-:W-:-:S02]  /*3c30*/  PRMT R21, R6, 0x7773, RZ ;  /* 0x0000777306157816 */ /* 0x000fc400000000ff */
[----:B------:R-:W-:Y:S01]  /*3c40*/  IADD3 R12, P6, R13, R0, RZ ;  /* 0x000000000d0c7210 */ /* 0x000fe20007fde0ff */
[----:B0-----:R-:W-:Y:S01]  /*3c50*/  IMAD R15, R3, 0x2, R31 ;  /* 0x00000002030f7824 */ /* 0x001fe200078e021f */
[----:B------:R-:W-:Y:S01]  /*3c60*/  ISETP.LT.AND P3, PT, R61, UR7, !P0 ;  /* 0x000000073d007c0c */ /* 0x000fe2000c761270 */
[----:B------:R0:W-:Y:S01]  /*3c70*/  @P5 STG.E.U8 desc[UR10][R4.64], R21 ;  /* 0x0000001504005986 */ /* 0x0001e2000c10110a */
[----:B------:R-:W-:Y:S01]  /*3c80*/  LEA.HI.X.SX32 R13, R13, R2, 0x1, P6 ;  /* 0x000000020d0d7211 */ /* 0x000fe200030f0eff */
[----:B------:R-:W-:Y:S01]  /*3c90*/  IMAD R25, R20, R3, RZ ;  /* 0x0000000314197224 */ /* 0x000fe200078e02ff */
[----:B------:R-:W-:Y:S02]  /*3ca0*/  PRMT R19, R7, 0x7773, RZ ;  /* 0x0000777307137816 */ /* 0x000fe400000000ff */
[----:B------:R-:W-:Y:S01]  /*3cb0*/  IADD3 R6, P5, R31, R0, RZ ;  /* 0x000000001f067210 */ /* 0x000fe20007fbe0ff */
[----:B-1----:R-:W-:Y:S01]  /*3cc0*/  VIADD R16, R75, 0x2e ;  /* 0x0000002e4b107836 */ /* 0x002fe20000000000 */
[----:B------:R-:W-:Y:S01]  /*3cd0*/  ISETP.LT.AND P6, PT, R59, UR7, !P0 ;  /* 0x000000073b007c0c */ /* 0x000fe2000c7c1270 */
[----:B------:R1:W-:Y:S01]  /*3ce0*/  @P4 STG.E.U8 desc[UR10][R12.64], R19 ;  /* 0x000000130c004986 */ /* 0x0003e2000c10110a */
[----:B------:R-:W-:-:S02]  /*3cf0*/  LEA.HI.X.SX32 R7, R31, R2, 0x1, P5 ;  /* 0x000000021f077211 */ /* 0x000fc400028f0eff */
[----:B---3--:R-:W-:Y:S01]  /*3d00*/  PRMT R23, R8, 0x7770, RZ ;  /* 0x0000777008177816 */ /* 0x008fe200000000ff */
[----:B0-----:R-:W-:Y:S01]  /*3d10*/  IMAD R5, R3, 0x2, R15 ;  /* 0x0000000203057824 */ /* 0x001fe200078e020f */
[C---:B------:R-:W-:Y:S02]  /*3d20*/  IADD3 R14, P4, R15.reuse, R0, RZ ;  /* 0x000000000f0e7210 */ /* 0x040fe40007f9e0ff */
[----:B------:R-:W-:Y:S01]  /*3d30*/  ISETP.LT.AND P5, PT, R58, UR7, !P0 ;  /* 0x000000073a007c0c */ /* 0x000fe2000c7a1270 */
[----:B------:R0:W-:Y:S01]  /*3d40*/  @P3 STG.E.U8 desc[UR10][R6.64], R23 ;  /* 0x0000001706003986 */ /* 0x0001e2000c10110a */
[----:B------:R-:W-:Y:S01]  /*3d50*/  LEA.HI.X.SX32 R15, R15, R2, 0x1, P4 ;  /* 0x000000020f0f7211 */ /* 0x000fe200020f0eff */
[----:B------:R-:W-:Y:S01]  /*3d60*/  IMAD R17, R3, 0x2, R5 ;  /* 0x0000000203117824 */ /* 0x000fe200078e0205 */
[----:B------:R-:W-:Y:S02]  /*3d70*/  PRMT R21, R9, 0x7770, RZ ;  /* 0x0000777009157816 */ /* 0x000fe400000000ff */
[----:B------:R-:W-:-:S02]  /*3d80*/  IADD3 R4, P3, R5, R0, RZ ;  /* 0x0000000005047210 */ /* 0x000fc40007f7e0ff */
[----:B------:R-:W-:Y:S01]  /*3d90*/  ISETP.LT.AND P4, PT, R57, UR7, !P0 ;  /* 0x0000000739007c0c */ /* 0x000fe2000c781270 */
[----:B------:R2:W-:Y:S01]  /*3da0*/  @P6 STG.E.U8 desc[UR10][R14.64], R21 ;  /* 0x000000150e006986 */ /* 0x0005e2000c10110a */
[----:B------:R-:W-:Y:S02]  /*3db0*/  LEA.HI.X.SX32 R5, R5, R2, 0x1, P3 ;  /* 0x0000000205057211 */ /* 0x000fe400018f0eff */
[----:B-1----:R-:W-:Y:S01]  /*3dc0*/  IADD3 R12, P6, R17, R0, RZ ;  /* 0x00000000110c7210 */ /* 0x002fe20007fde0ff */
[----:B0-----:R-:W-:Y:S01]  /*3dd0*/  IMAD R7, R3, 0x2, R17 ;  /* 0x0000000203077824 */ /* 0x001fe200078e0211 */
[----:B------:R-:W-:Y:S02]  /*3de0*/  PRMT R23, R10, 0x7770, RZ ;  /* 0x000077700a177816 */ /* 0x000fe400000000ff */
[----:B------:R-:W-:Y:S02]  /*3df0*/  ISETP.LT.AND P3, PT, R56, UR7, !P0 ;  /* 0x0000000738007c0c */ /* 0x000fe4000c761270 */
[----:B------:R-:W-:Y:S01]  /*3e00*/  LEA.HI.X.SX32 R13, R17, R2, 0x1, P6 ;  /* 0x00000002110d7211 */ /* 0x000fe200030f0eff */
[----:B------:R0:W-:Y:S01]  /*3e10*/  @P5 STG.E.U8 desc[UR10][R4.64], R23 ;  /* 0x0000001704005986 */ /* 0x0001e2000c10110a */
[----:B------:R-:W-:Y:S01]  /*3e20*/  PRMT R19, R11, 0x7770, RZ ;  /* 0x000077700b137816 */ /* 0x000fe200000000ff */
[----:B--2---:R-:W-:Y:S01]  /*3e30*/  IMAD R15, R3, 0x2, R7 ;  /* 0x00000002030f7824 */ /* 0x004fe200078e0207 */
[----:B------:R-:W-:-:S02]  /*3e40*/  IADD3 R6, P5, R7, R0, RZ ;  /* 0x0000000007067210 */ /* 0x000fc40007fbe0ff */
[----:B------:R-:W-:Y:S01]  /*3e50*/  ISETP.LT.AND P6, PT, R51, UR7, !P0 ;  /* 0x0000000733007c0c */ /* 0x000fe2000c7c1270 */
[----:B------:R1:W-:Y:S01]  /*3e60*/  @P4 STG.E.U8 desc[UR10][R12.64], R19 ;  /* 0x000000130c004986 */ /* 0x0003e2000c10110a */
[----:B------:R-:W-:Y:S01]  /*3e70*/  LEA.HI.X.SX32 R7, R7, R2, 0x1, P5 ;  /* 0x0000000207077211 */ /* 0x000fe200028f0eff */
[----:B------:R-:W-:Y:S01]  /*3e80*/  IMAD R17, R3, 0x2, R15 ;  /* 0x0000000203117824 */ /* 0x000fe200078e020f */
[----:B------:R-:W-:Y:S02]  /*3e90*/  PRMT R21, R8, 0x7771, RZ ;  /* 0x0000777108157816 */ /* 0x000fe400000000ff */
[----:B------:R-:W-:Y:S02]  /*3ea0*/  IADD3 R14, P4, R15, R0, RZ ;  /* 0x000000000f0e7210 */ /* 0x000fe40007f9e0ff */
[----:B0-----:R-:W-:Y:S01]  /*3eb0*/  PRMT R23, R9, 0x7771, RZ ;  /* 0x0000777109177816 */ /* 0x001fe200000000ff */
[----:B------:R0:W-:Y:S01]  /*3ec0*/  @P3 STG.E.U8 desc[UR10][R6.64], R21 ;  /* 0x0000001506003986 */ /* 0x0001e2000c10110a */
[----:B------:R-:W-:-:S02]  /*3ed0*/  LEA.HI.X.SX32 R15, R15, R2, 0x1, P4 ;  /* 0x000000020f0f7211 */ /* 0x000fc400020f0eff */
[----:B------:R-:W-:Y:S01]  /*3ee0*/  IADD3 R4, P3, R17, R0, RZ ;  /* 0x0000000011047210 */ /* 0x000fe20007f7e0ff */
[C---:B-1----:R-:W-:Y:S01]  /*3ef0*/  IMAD R13, R16.reuse, R3, RZ ;  /* 0x00000003100d7224 */ /* 0x042fe200078e02ff */
[----:B------:R-:W-:Y:S01]  /*3f00*/  ISETP.LT.AND P5, PT, R49, UR7, !P0 ;  /* 0x0000000731007c0c */ /* 0x000fe2000c7a1270 */
[----:B------:R1:W-:Y:S01]  /*3f10*/  @P6 STG.E.U8 desc[UR10][R14.64], R23 ;  /* 0x000000170e006986 */ /* 0x0003e2000c10110a */
[----:B------:R-:W-:Y:S01]  /*3f20*/  LEA.HI.X.SX32 R5, R17, R2, 0x1, P3 ;  /* 0x0000000211057211 */ /* 0x000fe200018f0eff */
[----:B------:R-:W-:Y:S01]  /*3f30*/  IMAD R17, R3, 0x4, R17 ;  /* 0x0000000403117824 */ /* 0x000fe200078e0211 */
[C---:B------:R-:W-:Y:S02]  /*3f40*/  IADD3 R12, P6, R13.reuse, R0, RZ ;  /* 0x000000000d0c7210 */ /* 0x040fe40007fde0ff */
[----:B------:R-:W-:Y:S02]  /*3f50*/  ISETP.LT.AND P4, PT, R16, UR7, !P0 ;  /* 0x0000000710007c0c */ /* 0x000fe4000c781270 */
[----:B------:R-:W-:-:S02]  /*3f60*/  LEA.HI.X.SX32 R13, R13, R2, 0x1, P6 ;  /* 0x000000020d0d7211 */ /* 0x000fc400030f0eff */
[----:B0-----:R-:W-:Y:S02]  /*3f70*/  IADD3 R6, P6, R17, R0, RZ ;  /* 0x0000000011067210 */ /* 0x001fe40007fde0ff */
[----:B------:R-:W-:Y:S01]  /*3f80*/  ISETP.LT.AND P3, PT, R46, UR7, !P0 ;  /* 0x000000072e007c0c */ /* 0x000fe2000c761270 */
[----:B-1----:R-:W-:Y:S01]  /*3f90*/  IMAD R15, R3, 0x2, R17 ;  /* 0x00000002030f7824 */ /* 0x002fe200078e0211 */
[----:B------:R-:W-:Y:S02]  /*3fa0*/  PRMT R19, R10, 0x7771, RZ ;  /* 0x000077710a137816 */ /* 0x000fe400000000ff */
[----:B------:R-:W-:Y:S01]  /*3fb0*/  LEA.HI.X.SX32 R7, R17, R2, 0x1, P6 ;  /* 0x0000000211077211 */ /* 0x000fe200030f0eff */
[----:B------:R-:W-:Y:S01]  /*3fc0*/  IMAD R17, R3, 0x2, R15 ;  /* 0x0000000203117824 */ /* 0x000fe200078e020f */
[----:B------:R-:W-:Y:S01]  /*3fd0*/  PRMT R21, R11, 0x7771, RZ ;  /* 0x000077710b157816 */ /* 0x000fe200000000ff */
[----:B------:R0:W-:Y:S01]  /*3fe0*/  @P5 STG.E.U8 desc[UR10][R4.64], R19 ;  /* 0x0000001304005986 */ /* 0x0001e2000c10110a */
[----:B------:R-:W-:-:S02]  /*3ff0*/  ISETP.LT.AND P5, PT, R45, UR7, !P0 ;  /* 0x000000072d007c0c */ /* 0x000fc4000c7a1270 */
[----:B------:R-:W-:Y:S01]  /*4000*/  PRMT R29, R8, 0x7772, RZ ;  /* 0x00007772081d7816 */ /* 0x000fe200000000ff */
[----:B------:R1:W-:Y:S01]  /*4010*/  @P4 STG.E.U8 desc[UR10][R12.64], R21 ;  /* 0x000000150c004986 */ /* 0x0003e2000c10110a */
[----:B------:R-:W-:Y:S02]  /*4020*/  IADD3 R14, P6, R15, R0, RZ ;  /* 0x000000000f0e7210 */ /* 0x000fe40007fde0ff */
[----:B------:R-:W-:Y:S01]  /*4030*/  PRMT R27, R9, 0x7772, RZ ;  /* 0x00007772091b7816 */ /* 0x000fe200000000ff */
[----:B------:R2:W-:Y:S01]  /*4040*/  @P3 STG.E.U8 desc[UR10][R6.64], R29 ;  /* 0x0000001d06003986 */ /* 0x0005e2000c10110a */
[----:B------:R-:W-:Y:S02]  /*4050*/  LEA.HI.X.SX32 R15, R15, R2, 0x1, P6 ;  /* 0x000000020f0f7211 */ /* 0x000fe400030f0eff */
[----:B------:R-:W-:Y:S01]  /*4060*/  ISETP.LT.AND P4, PT, R43, UR7, !P0 ;  /* 0x000000072b007c0c */ /* 0x000fe2000c781270 */
[----:B0-----:R-:W-:Y:S01]  /*4070*/  IMAD R19, R3, 0x2, R17 ;  /* 0x0000000203137824 */ /* 0x001fe200078e0211 */
[----:B------:R-:W-:Y:S01]  /*4080*/  IADD3 R4, P3, R17, R0, RZ ;  /* 0x0000000011047210 */ /* 0x000fe20007f7e0ff */
[----:B------:R0:W-:Y:S01]  /*4090*/  @P5 STG.E.U8 desc[UR10][R14.64], R27 ;  /* 0x0000001b0e005986 */ /* 0x0001e2000c10110a */
[----:B------:R-:W-:Y:S01]  /*40a0*/  PRMT R9, R9, 0x7773, RZ ;  /* 0x0000777309097816 */ /* 0x000fe200000000ff */
[----:B-1----:R-:W-:Y:S01]  /*40b0*/  IMAD R21, R3, 0x2, R19 ;  /* 0x0000000203157824 */ /* 0x002fe200078e0213 */
[----:B------:R-:W-:-:S02]  /*40c0*/  LEA.HI.X.SX32 R5, R17, R2, 0x1, P3 ;  /* 0x0000000211057211 */ /* 0x000fc400018f0eff */
[-C--:B------:R-:W-:Y:S01]  /*40d0*/  IADD3 R12, P5, R19, R0.reuse, RZ ;  /* 0x00000000130c7210 */ /* 0x080fe20007fbe0ff */
[----:B------:R-:W-:Y:S01]  /*40e0*/  IMAD R23, R3, 0x2, R21 ;  /* 0x0000000203177824 */ /* 0x000fe200078e0215 */
[----:B------:R-:W-:Y:S02]  /*40f0*/  IADD3 R16, P3, R21, R0, RZ ;  /* 0x0000000015107210 */ /* 0x000fe40007f7e0ff */
[-C--:B------:R-:W-:Y:S01]  /*4100*/  LEA.HI.X.SX32 R13, R19, R2.reuse, 0x1, P5 ;  /* 0x00000002130d7211 */ /* 0x080fe200028f0eff */
[----:B------:R-:W-:Y:S01]  /*4110*/  IMAD R3, R3, 0x2, R23 ;  /* 0x0000000203037824 */ /* 0x000fe200078e0217 */
[----:B------:R-:W-:Y:S02]  /*4120*/  LEA.HI.X.SX32 R17, R21, R2, 0x1, P3 ;  /* 0x0000000215117211 */ /* 0x000fe400018f0eff */
[-C--:B--2---:R-:W-:Y:S02]  /*4130*/  IADD3 R6, P6, R23, R0.reuse, RZ ;  /* 0x0000000017067210 */ /* 0x084fe40007fde0ff */
[----:B0-----:R-:W-:-:S02]  /*4140*/  IADD3 R14, P3, R3, R0, RZ ;  /* 0x00000000030e7210 */ /* 0x001fc40007f7e0ff */
[----:B------:R-:W-:Y:S02]  /*4150*/  ISETP.LT.AND P5, PT, R40, UR7, !P0 ;  /* 0x0000000728007c0c */ /* 0x000fe4000c7a1270 */
[-C--:B------:R-:W-:Y:S02]  /*4160*/  LEA.HI.X.SX32 R15, R3, R2.reuse, 0x1, P3 ;  /* 0x00000002030f7211 */ /* 0x080fe400018f0eff */
[----:B------:R-:W-:Y:S02]  /*4170*/  LEA.HI.X.SX32 R7, R23, R2, 0x1, P6 ;  /* 0x0000000217077211 */ /* 0x000fe400030f0eff */
[----:B------:R-:W-:Y:S02]  /*4180*/  ISETP.LT.AND P3, PT, R33, UR7, !P0 ;  /* 0x0000000721007c0c */ /* 0x000fe4000c761270 */
[----:B------:R-:W-:Y:S02]  /*4190*/  IADD3 R18, P6, R25, R0, RZ ;  /* 0x0000000019127210 */ /* 0x000fe40007fde0ff */
[----:B------:R-:W-:-:S02]  /*41a0*/  ISETP.LT.AND P0, PT, R20, UR7, !P0 ;  /* 0x0000000714007c0c */ /* 0x000fc4000c701270 */
[----:B------:R-:W-:Y:S02]  /*41b0*/  LEA.HI.X.SX32 R19, R25, R2, 0x1, P6 ;  /* 0x0000000219137211 */ /* 0x000fe400030f0eff */
[----:B------:R-:W-:Y:S02]  /*41c0*/  PRMT R25, R10, 0x7772, RZ ;  /* 0x000077720a197816 */ /* 0x000fe400000000ff */
[C---:B------:R-:W-:Y:S02]  /*41d0*/  PRMT R23, R11.reuse, 0x7772, RZ ;  /* 0x000077720b177816 */ /* 0x040fe400000000ff */
[----:B------:R-:W-:Y:S01]  /*41e0*/  PRMT R21, R8, 0x7773, RZ ;  /* 0x0000777308157816 */ /* 0x000fe200000000ff */
[----:B------:R0:W-:Y:S01]  /*41f0*/  @P5 STG.E.U8 desc[UR10][R4.64], R25 ;  /* 0x0000001904005986 */ /* 0x0001e2000c10110a */
[----:B------:R-:W-:Y:S02]  /*4200*/  PRMT R3, R10, 0x7773, RZ ;  /* 0x000077730a037816 */ /* 0x000fe400000000ff */
[----:B------:R-:W-:Y:S01]  /*4210*/  PRMT R11, R11, 0x7773, RZ ;  /* 0x000077730b0b7816 */ /* 0x000fe200000000ff */
[----:B------:R0:W-:Y:S04]  /*4220*/  @P4 STG.E.U8 desc[UR10][R12.64], R23 ;  /* 0x000000170c004986 */ /* 0x0001e8000c10110a */
[----:B------:R0:W-:Y:S04]  /*4230*/  @P3 STG.E.U8 desc[UR10][R16.64], R21 ;  /* 0x0000001510003986 */ /* 0x0001e8000c10110a */
[----:B------:R0:W-:Y:S04]  /*4240*/  @P2 STG.E.U8 desc[UR10][R6.64], R9 ;  /* 0x0000000906002986 */ /* 0x0001e8000c10110a */
[----:B------:R0:W-:Y:S01]  /*4250*/  @P1 STG.E.U8 desc[UR10][R14.64], R3 ;  /* 0x000000030e001986 */ /* 0x0001e2000c10110a */
[----:B------:R-:W-:Y:S05]  /*4260*/  @!P0 EXIT ;  /* 0x000000000000894d */ /* 0x000fea0003800000 */
[----:B------:R-:W-:Y:S01]  /*4270*/  STG.E.U8 desc[UR10][R18.64], R11 ;  /* 0x0000000b12007986 */ /* 0x000fe2000c10110a */
[----:B------:R-:W-:Y:S05]  /*4280*/  EXIT ;  /* 0x000000000000794d */ /* 0x000fea0003800000 */
.L_x_2:
[----:B------:R-:W-:-:S00]  /*4290*/  BRA `(.L_x_2) ;  /* 0xfffffffc00fc7947 */ /* 0x000fc0000383ffff */
[----:B------:R-:W-:-:S00]  /*42a0*/  NOP ;  /* 0x0000000000007918 */ /* 0x000fc00000000000 */
        /* <DEDUP_REMOVED lines=13> */
.L_x_3:


//--------------------- .nv.shared.matmul_kernel  --------------------------
	.section	.nv.shared.matmul_kernel,"aw",@nobits
	.sectionflags	@""
	.align	16
	.zero		1024


//--------------------- .nv.shared.reserved.0     --------------------------
	.section	.nv.shared.reserved.0,"aw",@nobits
	.weak		__nv_reservedSMEM_offset_0_alias
	.size		__nv_reservedSMEM_offset_0_alias, 0, 0
	.other		__nv_reservedSMEM_offset_0_alias,@"STO_CUDA_RESERVED_SHARED STV_DEFAULT"
__nv_reservedSMEM_offset_0_alias:
	.zero		0


//--------------------- .nv.constant0.matmul_kernel --------------------------
	.section	.nv.constant0.matmul_kernel,"a",@progbits
	.sectionflags	@""
	.align	4
.nv.constant0.matmul_kernel:
	.zero		608


//--------------------- SYMBOLS --------------------------

	.type		.nv.reservedSmem.offset0,@object
	.size		.nv.reservedSmem.offset0,0x4
